	.target	sm_100a

	.elftype	@"ET_EXEC"


//--------------------- .note.nv.tkinfo           --------------------------
	.section	.note.nv.tkinfo,"",@"SHT_NOTE"
	.sectionflags	@"SHF_NOTE_NV_TKINFO"
	.tkinfo
        /*0018*/ 	.word	0x00000002
        /*0030*/ 	.string	""
        /*0030*/ 	.string	"ptxas"
        /*0030*/ 	.string	"Cuda compilation tools, release 13.0, V13.0.88"
        /*0030*/ 	.string	"Build cuda_13.0.r13.0/compiler.36424714_0"
        /*0030*/ 	.string	"-arch sm_100a -m 64 "



//--------------------- .note.nv.cuinfo           --------------------------
	.section	.note.nv.cuinfo,"",@"SHT_NOTE"
	.sectionflags	@"SHF_NOTE_NV_CUINFO"
        /*0018*/ 	.short	0x0002
        /*001a*/ 	.short	0x0064
        /*001c*/ 	.short	0x0082
	.zero		2


//--------------------- .nv.info                  --------------------------
	.section	.nv.info,"",@"SHT_CUDA_INFO"
	.align	4


	//----- nvinfo : EIATTR_REGCOUNT
	.align		4
        /*0000*/ 	.byte	0x04, 0x2f
        /*0002*/ 	.short	(.L_19 - .L_18)
	.align		4
.L_18:
        /*0004*/ 	.word	index@(_ZN7cutlass13device_kernelINS_4gemm6kernel13GemmUniversalIN4cute5tupleIJiiiiEEENS1_10collective13CollectiveMmaINS1_35MainloopSm100TmaUmmaWarpSpecializedILi4ELi2ELi4ENS5_IJNS4_1CILi8EEENSA_ILi1EEESC_EEEEENS5_IJNSA_ILi128EEENSA_ILi64EEESF_EEEfNS5_IJlSC_lEEEfSI_NS4_8TiledMMAINS4_8MMA_AtomIJNS4_23SM100_MMA_TF32_2x1SM_SSINS_10tfloat32_tESM_fLi128ELi64ELNS4_4UMMA5MajorE0ELSO_0ELNSN_7ScaleInE0ELSP_0EEEEEENS4_6LayoutINS5_IJSC_SC_SC_EEENS5_IJNSA_ILi0EEESU_SU_EEEEENS5_IJNS4_10UnderscoreESX_SX_EEEEENS4_18SM100_TMA_2SM_LOADENS4_14ComposedLayoutINS4_7SwizzleILi3ELi4ELi3EEENS4_18smem_ptr_flag_bitsILi32EEENSS_INS5_IJSB_NSA_ILi32EEEEEENS5_IJS16_SC_EEEEEEEvNS4_8identityENS4_28SM100_TMA_2SM_LOAD_MULTICASTES1A_vS1B_EENS_8epilogue10collective18CollectiveEpilogueINS1E_23Sm100TmaWarpSpecializedILi3ELi2ELi16ELb1ELb0EEEJNS5_IJSG_SG_SF_EEENS5_IJNSS_ISG_SC_EENSS_INS5_IJNSA_ILi16EEENSA_ILi2EEEEEENS5_IJSC_S16_EEEEEEEEfSI_fSI_NS1E_6fusion15FusionCallbacksIS1I_NS1R_17LinearCombinationIffffLNS_15FloatRoundStyleE2EEES1J_S1Q_JEEENS4_5SM1004TMEM4LOAD26SM100_TMEM_LOAD_32dp32b16xENS4_13SM90_TMA_LOADENS11_INS12_ILi2ELi4ELi3EEES15_NSS_INS5_IJSB_S1L_EEENS5_IJS1L_SC_EEEEEEENS4_39AutoVectorizingCopyWithAssumedAlignmentILi128EEENS4_14SM90_TMA_STOREES26_S28_S28_EEEvvEEEEvNT_6ParamsE)
        /*0008*/ 	.word	0x00000060


	//----- nvinfo : EIATTR_FRAME_SIZE
	.align		4
.L_19:
        /*000c*/ 	.byte	0x04, 0x11
        /*000e*/ 	.short	(.L_21 - .L_20)
	.align		4
.L_20:
        /*0010*/ 	.word	index@($__internal_2_$__cuda_sm10x_tcgen05_guardrail_trap_unallocated_columns_being_dealloced)
        /*0014*/ 	.word	0x00000000


	//----- nvinfo : EIATTR_FRAME_SIZE
	.align		4
.L_21:
        /*0018*/ 	.byte	0x04, 0x11
        /*001a*/ 	.short	(.L_23 - .L_22)
	.align		4
.L_22:
        /*001c*/ 	.word	index@($__internal_1_$__cuda_sm10x_tcgen05_guardrail_trap_phase_invalid_during_alloc)
        /*0020*/ 	.word	0x00000000


	//----- nvinfo : EIATTR_FRAME_SIZE
	.align		4
.L_23:
        /*0024*/ 	.byte	0x04, 0x11
        /*0026*/ 	.short	(.L_25 - .L_24)
	.align		4
.L_24:
        /*0028*/ 	.word	index@($__internal_0_$__cuda_sm10x_tcgen05_guardrail_trap_col_being_dealloced_not_returned_by_alloc)
        /*002c*/ 	.word	0x00000000


	//----- nvinfo : EIATTR_FRAME_SIZE
	.align		4
.L_25:
        /*0030*/ 	.byte	0x04, 0x11
        /*0032*/ 	.short	(.L_27 - .L_26)
	.align		4
.L_26:
        /*0034*/ 	.word	index@(_ZN7cutlass13device_kernelINS_4gemm6kernel13GemmUniversalIN4cute5tupleIJiiiiEEENS1_10collective13CollectiveMmaINS1_35MainloopSm100TmaUmmaWarpSpecializedILi4ELi2ELi4ENS5_IJNS4_1CILi8EEENSA_ILi1EEESC_EEEEENS5_IJNSA_ILi128EEENSA_ILi64EEESF_EEEfNS5_IJlSC_lEEEfSI_NS4_8TiledMMAINS4_8MMA_AtomIJNS4_23SM100_MMA_TF32_2x1SM_SSINS_10tfloat32_tESM_fLi128ELi64ELNS4_4UMMA5MajorE0ELSO_0ELNSN_7ScaleInE0ELSP_0EEEEEENS4_6LayoutINS5_IJSC_SC_SC_EEENS5_IJNSA_ILi0EEESU_SU_EEEEENS5_IJNS4_10UnderscoreESX_SX_EEEEENS4_18SM100_TMA_2SM_LOADENS4_14ComposedLayoutINS4_7SwizzleILi3ELi4ELi3EEENS4_18smem_ptr_flag_bitsILi32EEENSS_INS5_IJSB_NSA_ILi32EEEEEENS5_IJS16_SC_EEEEEEEvNS4_8identityENS4_28SM100_TMA_2SM_LOAD_MULTICASTES1A_vS1B_EENS_8epilogue10collective18CollectiveEpilogueINS1E_23Sm100TmaWarpSpecializedILi3ELi2ELi16ELb1ELb0EEEJNS5_IJSG_SG_SF_EEENS5_IJNSS_ISG_SC_EENSS_INS5_IJNSA_ILi16EEENSA_ILi2EEEEEENS5_IJSC_S16_EEEEEEEEfSI_fSI_NS1E_6fusion15FusionCallbacksIS1I_NS1R_17LinearCombinationIffffLNS_15FloatRoundStyleE2EEES1J_S1Q_JEEENS4_5SM1004TMEM4LOAD26SM100_TMEM_LOAD_32dp32b16xENS4_13SM90_TMA_LOADENS11_INS12_ILi2ELi4ELi3EEES15_NSS_INS5_IJSB_S1L_EEENS5_IJS1L_SC_EEEEEEENS4_39AutoVectorizingCopyWithAssumedAlignmentILi128EEENS4_14SM90_TMA_STOREES26_S28_S28_EEEvvEEEEvNT_6ParamsE)
        /*0038*/ 	.word	0x00000000


	//----- nvinfo : EIATTR_MIN_STACK_SIZE
	.align		4
.L_27:
        /*003c*/ 	.byte	0x04, 0x12
        /*003e*/ 	.short	(.L_29 - .L_28)
	.align		4
.L_28:
        /*0040*/ 	.word	index@(_ZN7cutlass13device_kernelINS_4gemm6kernel13GemmUniversalIN4cute5tupleIJiiiiEEENS1_10collective13CollectiveMmaINS1_35MainloopSm100TmaUmmaWarpSpecializedILi4ELi2ELi4ENS5_IJNS4_1CILi8EEENSA_ILi1EEESC_EEEEENS5_IJNSA_ILi128EEENSA_ILi64EEESF_EEEfNS5_IJlSC_lEEEfSI_NS4_8TiledMMAINS4_8MMA_AtomIJNS4_23SM100_MMA_TF32_2x1SM_SSINS_10tfloat32_tESM_fLi128ELi64ELNS4_4UMMA5MajorE0ELSO_0ELNSN_7ScaleInE0ELSP_0EEEEEENS4_6LayoutINS5_IJSC_SC_SC_EEENS5_IJNSA_ILi0EEESU_SU_EEEEENS5_IJNS4_10UnderscoreESX_SX_EEEEENS4_18SM100_TMA_2SM_LOADENS4_14ComposedLayoutINS4_7SwizzleILi3ELi4ELi3EEENS4_18smem_ptr_flag_bitsILi32EEENSS_INS5_IJSB_NSA_ILi32EEEEEENS5_IJS16_SC_EEEEEEEvNS4_8identityENS4_28SM100_TMA_2SM_LOAD_MULTICASTES1A_vS1B_EENS_8epilogue10collective18CollectiveEpilogueINS1E_23Sm100TmaWarpSpecializedILi3ELi2ELi16ELb1ELb0EEEJNS5_IJSG_SG_SF_EEENS5_IJNSS_ISG_SC_EENSS_INS5_IJNSA_ILi16EEENSA_ILi2EEEEEENS5_IJSC_S16_EEEEEEEEfSI_fSI_NS1E_6fusion15FusionCallbacksIS1I_NS1R_17LinearCombinationIffffLNS_15FloatRoundStyleE2EEES1J_S1Q_JEEENS4_5SM1004TMEM4LOAD26SM100_TMEM_LOAD_32dp32b16xENS4_13SM90_TMA_LOADENS11_INS12_ILi2ELi4ELi3EEES15_NSS_INS5_IJSB_S1L_EEENS5_IJS1L_SC_EEEEEEENS4_39AutoVectorizingCopyWithAssumedAlignmentILi128EEENS4_14SM90_TMA_STOREES26_S28_S28_EEEvvEEEEvNT_6ParamsE)
        /*0044*/ 	.word	0x00000000
.L_29:


//--------------------- .nv.compat                --------------------------
	.section	.nv.compat,"",@"SHT_CUDA_COMPAT_INFO"
	.align	4
        /*0000*/ 	.byte	0x02, 0x09, 0x01, 0x00, 0x02, 0x02, 0x02, 0x00, 0x02, 0x05, 0x05, 0x00, 0x03, 0x07, 0x01, 0x01
        /*0010*/ 	.byte	0x02, 0x03, 0x01, 0x00, 0x02, 0x06, 0x01, 0x00, 0x04, 0x0b, 0x08, 0x00, 0x09, 0x00, 0x00, 0x00
        /*0020*/ 	.byte	0x00, 0x00, 0x00, 0x00


//--------------------- .nv.info._ZN7cutlass13device_kernelINS_4gemm6kernel13GemmUniversalIN4cute5tupleIJiiiiEEENS1_10collective13CollectiveMmaINS1_35MainloopSm100TmaUmmaWarpSpecializedILi4ELi2ELi4ENS5_IJNS4_1CILi8EEENSA_ILi1EEESC_EEEEENS5_IJNSA_ILi128EEENSA_ILi64EEESF_EEEfNS5_IJlSC_lEEEfSI_NS4_8TiledMMAINS4_8MMA_AtomIJNS4_23SM100_MMA_TF32_2x1SM_SSINS_10tfloat32_tESM_fLi128ELi64ELNS4_4UMMA5MajorE0ELSO_0ELNSN_7ScaleInE0ELSP_0EEEEEENS4_6LayoutINS5_IJSC_SC_SC_EEENS5_IJNSA_ILi0EEESU_SU_EEEEENS5_IJNS4_10UnderscoreESX_SX_EEEEENS4_18SM100_TMA_2SM_LOADENS4_14ComposedLayoutINS4_7SwizzleILi3ELi4ELi3EEENS4_18smem_ptr_flag_bitsILi32EEENSS_INS5_IJSB_NSA_ILi32EEEEEENS5_IJS16_SC_EEEEEEEvNS4_8identityENS4_28SM100_TMA_2SM_LOAD_MULTICASTES1A_vS1B_EENS_8epilogue10collective18CollectiveEpilogueINS1E_23Sm100TmaWarpSpecializedILi3ELi2ELi16ELb1ELb0EEEJNS5_IJSG_SG_SF_EEENS5_IJNSS_ISG_SC_EENSS_INS5_IJNSA_ILi16EEENSA_ILi2EEEEEENS5_IJSC_S16_EEEEEEEEfSI_fSI_NS1E_6fusion15FusionCallbacksIS1I_NS1R_17LinearCombinationIffffLNS_15FloatRoundStyleE2EEES1J_S1Q_JEEENS4_5SM1004TMEM4LOAD26SM100_TMEM_LOAD_32dp32b16xENS4_13SM90_TMA_LOADENS11_INS12_ILi2ELi4ELi3EEES15_NSS_INS5_IJSB_S1L_EEENS5_IJS1L_SC_EEEEEEENS4_39AutoVectorizingCopyWithAssumedAlignmentILi128EEENS4_14SM90_TMA_STOREES26_S28_S28_EEEvvEEEEvNT_6ParamsE --------------------------
	.section	.nv.info._ZN7cutlass13device_kernelINS_4gemm6kernel13GemmUniversalIN4cute5tupleIJiiiiEEENS1_10collective13CollectiveMmaINS1_35MainloopSm100TmaUmmaWarpSpecializedILi4ELi2ELi4ENS5_IJNS4_1CILi8EEENSA_ILi1EEESC_EEEEENS5_IJNSA_ILi128EEENSA_ILi64EEESF_EEEfNS5_IJlSC_lEEEfSI_NS4_8TiledMMAINS4_8MMA_AtomIJNS4_23SM100_MMA_TF32_2x1SM_SSINS_10tfloat32_tESM_fLi128ELi64ELNS4_4UMMA5MajorE0ELSO_0ELNSN_7ScaleInE0ELSP_0EEEEEENS4_6LayoutINS5_IJSC_SC_SC_EEENS5_IJNSA_ILi0EEESU_SU_EEEEENS5_IJNS4_10UnderscoreESX_SX_EEEEENS4_18SM100_TMA_2SM_LOADENS4_14ComposedLayoutINS4_7SwizzleILi3ELi4ELi3EEENS4_18smem_ptr_flag_bitsILi32EEENSS_INS5_IJSB_NSA_ILi32EEEEEENS5_IJS16_SC_EEEEEEEvNS4_8identityENS4_28SM100_TMA_2SM_LOAD_MULTICASTES1A_vS1B_EENS_8epilogue10collective18CollectiveEpilogueINS1E_23Sm100TmaWarpSpecializedILi3ELi2ELi16ELb1ELb0EEEJNS5_IJSG_SG_SF_EEENS5_IJNSS_ISG_SC_EENSS_INS5_IJNSA_ILi16EEENSA_ILi2EEEEEENS5_IJSC_S16_EEEEEEEEfSI_fSI_NS1E_6fusion15FusionCallbacksIS1I_NS1R_17LinearCombinationIffffLNS_15FloatRoundStyleE2EEES1J_S1Q_JEEENS4_5SM1004TMEM4LOAD26SM100_TMEM_LOAD_32dp32b16xENS4_13SM90_TMA_LOADENS11_INS12_ILi2ELi4ELi3EEES15_NSS_INS5_IJSB_S1L_EEENS5_IJS1L_SC_EEEEEEENS4_39AutoVectorizingCopyWithAssumedAlignmentILi128EEENS4_14SM90_TMA_STOREES26_S28_S28_EEEvvEEEEvNT_6ParamsE,"",@"SHT_CUDA_INFO"
	.sectionflags	@""
	.align	4


	//----- nvinfo : EIATTR_CUDA_API_VERSION
	.align		4
        /*0000*/ 	.byte	0x04, 0x37
        /*0002*/ 	.short	(.L_31 - .L_30)
.L_30:
        /*0004*/ 	.word	0x00000082


	//----- nvinfo : EIATTR_KPARAM_INFO
	.align		4
.L_31:
        /*0008*/ 	.byte	0x04, 0x17
        /*000a*/ 	.short	(.L_33 - .L_32)
.L_32:
        /*000c*/ 	.word	0x00000000
        /*0010*/ 	.short	0x0000
        /*0012*/ 	.short	0x0000
        /*0014*/ 	.byte	0x00, 0xf0, 0x01, 0x20


	//----- nvinfo : EIATTR_AT_ENTRY_FRAGMENTS
	.align		4
.L_33:
        /*0018*/ 	.byte	0x04, 0x4f
        /*001a*/ 	.short	(.L_35 - .L_34)


	//   ....[0]....
.L_34:
        /*001c*/ 	.word	0x00000007


	//----- nvinfo : EIATTR_RESERVED_SMEM_USED
	.align		4
.L_35:
        /*0020*/ 	.byte	0x01, 0x41
	.zero		2


	//----- nvinfo : EIATTR_SPARSE_MMA_MASK
	.align		4
        /*0024*/ 	.byte	0x03, 0x50
        /*0026*/ 	.short	0x0000


	//----- nvinfo : EIATTR_TCGEN05_2CTA_USED
	.align		4
        /*0028*/ 	.byte	0x01, 0x52
	.zero		2


	//----- nvinfo : EIATTR_MAXREG_COUNT
	.align		4
        /*002c*/ 	.byte	0x03, 0x1b
        /*002e*/ 	.short	0x00ff


	//----- nvinfo : EIATTR_NUM_BARRIERS
	.align		4
        /*0030*/ 	.byte	0x02, 0x4c
        /*0032*/ 	.byte	0x07
	.zero		1


	//----- nvinfo : EIATTR_EXTERNS
	.align		4
        /*0034*/ 	.byte	0x04, 0x0f
        /*0036*/ 	.short	(.L_37 - .L_36)


	//   ....[0]....
	.align		4
.L_36:
        /*0038*/ 	.word	index@(__assertfail)


	//----- nvinfo : EIATTR_MERCURY_ISA_VERSION
	.align		4
.L_37:
        /*003c*/ 	.byte	0x03, 0x5f
        /*003e*/ 	.short	0x0101


	//----- nvinfo : EIATTR_INT_WARP_WIDE_INSTR_OFFSETS
	.align		4
        /*0040*/ 	.byte	0x04, 0x31
        /*0042*/ 	.short	(.L_39 - .L_38)


	//   ....[0]....
.L_38:
        /*0044*/ 	.word	0x00000d80


	//   ....[1]....
        /*0048*/ 	.word	0x00000e20


	//   ....[2]....
        /*004c*/ 	.word	0x00004e40


	//   ....[3]....
        /*0050*/ 	.word	0x00004e60


	//   ....[4]....
        /*0054*/ 	.word	0x00004e90


	//   ....[5]....
        /*0058*/ 	.word	0x00005a00


	//   ....[6]....
        /*005c*/ 	.word	0x00005b60


	//   ....[7]....
        /*0060*/ 	.word	0x00005c10


	//   ....[8]....
        /*0064*/ 	.word	0x00005d20


	//   ....[9]....
        /*0068*/ 	.word	0x00005e50


	//   ....[10]....
        /*006c*/ 	.word	0x00005f00


	//----- nvinfo : EIATTR_COOP_GROUP_MASK_REGIDS
	.align		4
.L_39:
        /*0070*/ 	.byte	0x04, 0x29
        /*0072*/ 	.short	(.L_41 - .L_40)


	//   ....[0]....
.L_40:
        /*0074*/ 	.word	0xffffffff


	//   ....[1]....
        /*0078*/ 	.word	0xffffffff


	//   ....[2]....
        /*007c*/ 	.word	0xffffffff


	//   ....[3]....
        /*0080*/ 	.word	0xffffffff


	//   ....[4]....
        /*0084*/ 	.word	0xffffffff


	//   ....[5]....
        /*0088*/ 	.word	0xffffffff


	//   ....[6]....
        /*008c*/ 	.word	0xffffffff


	//   ....[7]....
        /*0090*/ 	.word	0xffffffff


	//   ....[8]....
        /*0094*/ 	.word	0xffffffff


	//   ....[9]....
        /*0098*/ 	.word	0xffffffff


	//   ....[10]....
        /*009c*/ 	.word	0xffffffff


	//   ....[11]....
        /*00a0*/ 	.word	0xffffffff


	//   ....[12]....
        /*00a4*/ 	.word	0xffffffff


	//   ....[13]....
        /*00a8*/ 	.word	0xffffffff


	//----- nvinfo : EIATTR_COOP_GROUP_INSTR_OFFSETS
	.align		4
.L_41:
        /*00ac*/ 	.byte	0x04, 0x28
        /*00ae*/ 	.short	(.L_43 - .L_42)


	//   ....[0]....
.L_42:
        /*00b0*/ 	.word	0x000000c0


	//   ....[1]....
        /*00b4*/ 	.word	0x00000540


	//   ....[2]....
        /*00b8*/ 	.word	0x00000710


	//   ....[3]....
        /*00bc*/ 	.word	0x00000880


	//   ....[4]....
        /*00c0*/ 	.word	0x00000970


	//   ....[5]....
        /*00c4*/ 	.word	0x00000ad0


	//   ....[6]....
        /*00c8*/ 	.word	0x00000c60


	//   ....[7]....
        /*00cc*/ 	.word	0x00000ea0


	//   ....[8]....
        /*00d0*/ 	.word	0x00002780


	//   ....[9]....
        /*00d4*/ 	.word	0x00003650


	//   ....[10]....
        /*00d8*/ 	.word	0x00003b60


	//   ....[11]....
        /*00dc*/ 	.word	0x00003e10


	//   ....[12]....
        /*00e0*/ 	.word	0x00004d30


	//   ....[13]....
        /*00e4*/ 	.word	0x00004f50


	//----- nvinfo : EIATTR_VRC_CTA_INIT_COUNT
	.align		4
.L_43:
        /*00e8*/ 	.byte	0x02, 0x4a
        /*00ea*/ 	.byte	0x80
	.zero		1


	//----- nvinfo : EIATTR_SYSCALL_OFFSETS
	.align		4
        /*00ec*/ 	.byte	0x04, 0x46
        /*00ee*/ 	.short	(.L_45 - .L_44)


	//   ....[0]....
.L_44:
        /*00f0*/ 	.word	0x00006bb0


	//   ....[1]....
        /*00f4*/ 	.word	0x00006ca0


	//   ....[2]....
        /*00f8*/ 	.word	0x00007540


	//   ....[3]....
        /*00fc*/ 	.word	0x00007d60


	//----- nvinfo : EIATTR_MBARRIER_INSTR_OFFSETS
	.align		4
.L_45:
        /*0100*/ 	.byte	0x04, 0x39
        /*0102*/ 	.short	(.L_47 - .L_46)


	//   ....[0]....
.L_46:
        /*0104*/ 	.word	0x00000680
        /*0108*/ 	.word	0x000000ff
        /*010c*/ 	.word	0x00000000
        /*0110*/ 	.short	0x0100
        /*0112*/ 	.byte	0x04
	.zero		1


	//   ....[1]....
        /*0114*/ 	.word	0x00000690
        /*0118*/ 	.word	0x000000ff
        /*011c*/ 	.word	0x00000020
        /*0120*/ 	.short	0x0100
        /*0122*/ 	.byte	0x04
	.zero		1


	//   ....[2]....
        /*0124*/ 	.word	0x000006a0
        /*0128*/ 	.word	0x000000ff
        /*012c*/ 	.word	0x00000008
        /*0130*/ 	.short	0x0100
        /*0132*/ 	.byte	0x04
	.zero		1


	//   ....[3]....
        /*0134*/ 	.word	0x000006b0
        /*0138*/ 	.word	0x000000ff
        /*013c*/ 	.word	0x00000028
        /*0140*/ 	.short	0x0100
        /*0142*/ 	.byte	0x04
	.zero		1


	//   ....[4]....
        /*0144*/ 	.word	0x000006c0
        /*0148*/ 	.word	0x000000ff
        /*014c*/ 	.word	0x00000010
        /*0150*/ 	.short	0x0100
        /*0152*/ 	.byte	0x04
	.zero		1


	//   ....[5]....
        /*0154*/ 	.word	0x000006d0
        /*0158*/ 	.word	0x000000ff
        /*015c*/ 	.word	0x00000030
        /*0160*/ 	.short	0x0100
        /*0162*/ 	.byte	0x04
	.zero		1


	//   ....[6]....
        /*0164*/ 	.word	0x000006e0
        /*0168*/ 	.word	0x000000ff
        /*016c*/ 	.word	0x00000018
        /*0170*/ 	.short	0x0100
        /*0172*/ 	.byte	0x04
	.zero		1


	//   ....[7]....
        /*0174*/ 	.word	0x000006f0
        /*0178*/ 	.word	0x000000ff
        /*017c*/ 	.word	0x00000038
        /*0180*/ 	.short	0x0100
        /*0182*/ 	.byte	0x04
	.zero		1


	//   ....[8]....
        /*0184*/ 	.word	0x00000810
        /*0188*/ 	.word	0x000000ff
        /*018c*/ 	.word	0x00000040
        /*0190*/ 	.short	0x0100
        /*0192*/ 	.byte	0x04
	.zero		1


	//   ....[9]....
        /*0194*/ 	.word	0x00000820
        /*0198*/ 	.word	0x000000ff
        /*019c*/ 	.word	0x00000058
        /*01a0*/ 	.short	0x0100
        /*01a2*/ 	.byte	0x04
	.zero		1


	//   ....[10]....
        /*01a4*/ 	.word	0x00000830
        /*01a8*/ 	.word	0x000000ff
        /*01ac*/ 	.word	0x00000048
        /*01b0*/ 	.short	0x0100
        /*01b2*/ 	.byte	0x04
	.zero		1


	//   ....[11]....
        /*01b4*/ 	.word	0x00000840
        /*01b8*/ 	.word	0x000000ff
        /*01bc*/ 	.word	0x00000060
        /*01c0*/ 	.short	0x0100
        /*01c2*/ 	.byte	0x04
	.zero		1


	//   ....[12]....
        /*01c4*/ 	.word	0x00000850
        /*01c8*/ 	.word	0x000000ff
        /*01cc*/ 	.word	0x00000050
        /*01d0*/ 	.short	0x0100
        /*01d2*/ 	.byte	0x04
	.zero		1


	//   ....[13]....
        /*01d4*/ 	.word	0x00000860
        /*01d8*/ 	.word	0x000000ff
        /*01dc*/ 	.word	0x00000068
        /*01e0*/ 	.short	0x0100
        /*01e2*/ 	.byte	0x04
	.zero		1


	//   ....[14]....
        /*01e4*/ 	.word	0x00000940
        /*01e8*/ 	.word	0x000000ff
        /*01ec*/ 	.word	0x00000070
        /*01f0*/ 	.short	0x0100
        /*01f2*/ 	.byte	0x06
	.zero		1


	//   ....[15]....
        /*01f4*/ 	.word	0x00000950
        /*01f8*/ 	.word	0x000000ff
        /*01fc*/ 	.word	0x00000078
        /*0200*/ 	.short	0x0100
        /*0202*/ 	.byte	0x06
	.zero		1


	//   ....[16]....
        /*0204*/ 	.word	0x00000a80
        /*0208*/ 	.word	0x000000ff
        /*020c*/ 	.word	0x00000080
        /*0210*/ 	.short	0x0100
        /*0212*/ 	.byte	0x06
	.zero		1


	//   ....[17]....
        /*0214*/ 	.word	0x00000a90
        /*0218*/ 	.word	0x000000ff
        /*021c*/ 	.word	0x00000090
        /*0220*/ 	.short	0x0100
        /*0222*/ 	.byte	0x06
	.zero		1


	//   ....[18]....
        /*0224*/ 	.word	0x00000aa0
        /*0228*/ 	.word	0x000000ff
        /*022c*/ 	.word	0x00000088
        /*0230*/ 	.short	0x0100
        /*0232*/ 	.byte	0x06
	.zero		1


	//   ....[19]....
        /*0234*/ 	.word	0x00000ab0
        /*0238*/ 	.word	0x000000ff
        /*023c*/ 	.word	0x00000098
        /*0240*/ 	.short	0x0100
        /*0242*/ 	.byte	0x06
	.zero		1


	//   ....[20]....
        /*0244*/ 	.word	0x00000bd0
        /*0248*/ 	.word	0x000000ff
        /*024c*/ 	.word	0x000000a0
        /*0250*/ 	.short	0x0100
        /*0252*/ 	.byte	0x04
	.zero		1


	//   ....[21]....
        /*0254*/ 	.word	0x00000be0
        /*0258*/ 	.word	0x000000ff
        /*025c*/ 	.word	0x000000c0
        /*0260*/ 	.short	0x0100
        /*0262*/ 	.byte	0x04
	.zero		1


	//   ....[22]....
        /*0264*/ 	.word	0x00000bf0
        /*0268*/ 	.word	0x000000ff
        /*026c*/ 	.word	0x000000a8
        /*0270*/ 	.short	0x0100
        /*0272*/ 	.byte	0x04
	.zero		1


	//   ....[23]....
        /*0274*/ 	.word	0x00000c00
        /*0278*/ 	.word	0x000000ff
        /*027c*/ 	.word	0x000000c8
        /*0280*/ 	.short	0x0100
        /*0282*/ 	.byte	0x04
	.zero		1


	//   ....[24]....
        /*0284*/ 	.word	0x00000c10
        /*0288*/ 	.word	0x000000ff
        /*028c*/ 	.word	0x000000b0
        /*0290*/ 	.short	0x0100
        /*0292*/ 	.byte	0x04
	.zero		1


	//   ....[25]....
        /*0294*/ 	.word	0x00000c20
        /*0298*/ 	.word	0x000000ff
        /*029c*/ 	.word	0x000000d0
        /*02a0*/ 	.short	0x0100
        /*02a2*/ 	.byte	0x04
	.zero		1


	//   ....[26]....
        /*02a4*/ 	.word	0x00000c30
        /*02a8*/ 	.word	0x000000ff
        /*02ac*/ 	.word	0x000000b8
        /*02b0*/ 	.short	0x0100
        /*02b2*/ 	.byte	0x04
	.zero		1


	//   ....[27]....
        /*02b4*/ 	.word	0x00000c40
        /*02b8*/ 	.word	0x000000ff
        /*02bc*/ 	.word	0x000000d8
        /*02c0*/ 	.short	0x0100
        /*02c2*/ 	.byte	0x04
	.zero		1


	//   ....[28]....
        /*02c4*/ 	.word	0x00000d30
        /*02c8*/ 	.word	0x000000ff
        /*02cc*/ 	.word	0x000000e0
        /*02d0*/ 	.short	0x0100
        /*02d2*/ 	.byte	0x04
	.zero		1


	//   ....[29]....
        /*02d4*/ 	.word	0x00000d40
        /*02d8*/ 	.word	0x000000ff
        /*02dc*/ 	.word	0x000000f0
        /*02e0*/ 	.short	0x0100
        /*02e2*/ 	.byte	0x04
	.zero		1


	//   ....[30]....
        /*02e4*/ 	.word	0x00000d50
        /*02e8*/ 	.word	0x000000ff
        /*02ec*/ 	.word	0x000000e8
        /*02f0*/ 	.short	0x0100
        /*02f2*/ 	.byte	0x04
	.zero		1


	//   ....[31]....
        /*02f4*/ 	.word	0x00000d60
        /*02f8*/ 	.word	0x000000ff
        /*02fc*/ 	.word	0x000000f8
        /*0300*/ 	.short	0x0100
        /*0302*/ 	.byte	0x04
	.zero		1


	//   ....[32]....
        /*0304*/ 	.word	0x00000e60
        /*0308*/ 	.word	0x000000ff
        /*030c*/ 	.word	0x00000100
        /*0310*/ 	.short	0x0100
        /*0312*/ 	.byte	0x06
	.zero		1


	//   ....[33]....
        /*0314*/ 	.word	0x00001ae0
        /*0318*/ 	.word	0x00000003
        /*031c*/ 	.word	0x000000f0
        /*0320*/ 	.short	0x010a
        /*0322*/ 	.byte	0xff
	.zero		1


	//   ....[34]....
        /*0324*/ 	.word	0x00001b10
        /*0328*/ 	.word	0x00000003
        /*032c*/ 	.word	0x000000e0
        /*0330*/ 	.short	0x0101
        /*0332*/ 	.byte	0xff
	.zero		1


	//   ....[35]....
        /*0334*/ 	.word	0x00001bc0
        /*0338*/ 	.word	0x000000ff
        /*033c*/ 	.word	0x00000020
        /*0340*/ 	.short	0x010a
        /*0342*/ 	.byte	0x04
	.zero		1


	//   ....[36]....
        /*0344*/ 	.word	0x00001ca0
        /*0348*/ 	.word	0x000000ff
        /*034c*/ 	.word	0x00000020
        /*0350*/ 	.short	0x010a
        /*0352*/ 	.byte	0x07
	.zero		1


	//   ....[37]....
        /*0354*/ 	.word	0x00001e00
        /*0358*/ 	.word	0x000000ff
        /*035c*/ 	.word	0x00000020
        /*0360*/ 	.short	0x010a
        /*0362*/ 	.byte	0x04
	.zero		1


	//   ....[38]....
        /*0364*/ 	.word	0x000021d0
        /*0368*/ 	.word	0x000000ff
        /*036c*/ 	.word	0x00000078
        /*0370*/ 	.short	0x0101
        /*0372*/ 	.byte	0x16
	.zero		1


	//   ....[39]....
        /*0374*/ 	.word	0x000021f0
        /*0378*/ 	.word	0x000000ff
        /*037c*/ 	.word	0x00000020
        /*0380*/ 	.short	0x010a
        /*0382*/ 	.byte	0x04
	.zero		1


	//   ....[40]....
        /*0384*/ 	.word	0x00002270
        /*0388*/ 	.word	0x000000ff
        /*038c*/ 	.word	0x00000020
        /*0390*/ 	.short	0x010a
        /*0392*/ 	.byte	0x07
	.zero		1


	//   ....[41]....
        /*0394*/ 	.word	0x000023b0
        /*0398*/ 	.word	0x000000ff
        /*039c*/ 	.word	0x00000020
        /*03a0*/ 	.short	0x010a
        /*03a2*/ 	.byte	0x04
	.zero		1


	//   ....[42]....
        /*03a4*/ 	.word	0x000027b0
        /*03a8*/ 	.word	0x00000003
        /*03ac*/ 	.word	0x00000080
        /*03b0*/ 	.short	0x010a
        /*03b2*/ 	.byte	0xff
	.zero		1


	//   ....[43]....
        /*03b4*/ 	.word	0x00002900
        /*03b8*/ 	.word	0x00000000
        /*03bc*/ 	.word	0x00000000
        /*03c0*/ 	.short	0x0101
        /*03c2*/ 	.byte	0xff
	.zero		1


	//   ....[44]....
        /*03c4*/ 	.word	0x00002ec0
        /*03c8*/ 	.word	0x000000ff
        /*03cc*/ 	.word	0x00000000
        /*03d0*/ 	.short	0x010a
        /*03d2*/ 	.byte	0x04
	.zero		1


	//   ....[45]....
        /*03d4*/ 	.word	0x00002f50
        /*03d8*/ 	.word	0x000000ff
        /*03dc*/ 	.word	0x00000000
        /*03e0*/ 	.short	0x010a
        /*03e2*/ 	.byte	0x05
	.zero		1


	//   ....[46]....
        /*03e4*/ 	.word	0x00002fe0
        /*03e8*/ 	.word	0x000000ff
        /*03ec*/ 	.word	0x00000000
        /*03f0*/ 	.short	0x010a
        /*03f2*/ 	.byte	0x05
	.zero		1


	//   ....[47]....
        /*03f4*/ 	.word	0x00003080
        /*03f8*/ 	.word	0x00000000
        /*03fc*/ 	.word	0x00000000
        /*0400*/ 	.short	0x010a
        /*0402*/ 	.byte	0xff
	.zero		1


	//   ....[48]....
        /*0404*/ 	.word	0x000031b0
        /*0408*/ 	.word	0x00000000
        /*040c*/ 	.word	0x000000e0
        /*0410*/ 	.short	0x010a
        /*0412*/ 	.byte	0xff
	.zero		1


	//   ....[49]....
        /*0414*/ 	.word	0x00003220
        /*0418*/ 	.word	0x00000008
        /*041c*/ 	.word	0x00000000
        /*0420*/ 	.short	0x0101
        /*0422*/ 	.byte	0xff
	.zero		1


	//   ....[50]....
        /*0424*/ 	.word	0x00003240
        /*0428*/ 	.word	0x000000ff
        /*042c*/ 	.word	0x00000090
        /*0430*/ 	.short	0x010a
        /*0432*/ 	.byte	0x04
	.zero		1


	//   ....[51]....
        /*0434*/ 	.word	0x00003360
        /*0438*/ 	.word	0x00000000
        /*043c*/ 	.word	0x00000080
        /*0440*/ 	.short	0x010a
        /*0442*/ 	.byte	0xff
	.zero		1


	//   ....[52]....
        /*0444*/ 	.word	0x00003460
        /*0448*/ 	.word	0x00000000
        /*044c*/ 	.word	0x00000000
        /*0450*/ 	.short	0x0101
        /*0452*/ 	.byte	0xff
	.zero		1


	//   ....[53]....
        /*0454*/ 	.word	0x000034f0
        /*0458*/ 	.word	0x000000ff
        /*045c*/ 	.word	0x00000090
        /*0460*/ 	.short	0x0106
        /*0462*/ 	.byte	0x04
	.zero		1


	//   ....[54]....
        /*0464*/ 	.word	0x00003510
        /*0468*/ 	.word	0x000000ff
        /*046c*/ 	.word	0x00000090
        /*0470*/ 	.short	0x010a
        /*0472*/ 	.byte	0x04
	.zero		1


	//   ....[55]....
        /*0474*/ 	.word	0x000035a0
        /*0478*/ 	.word	0x000000ff
        /*047c*/ 	.word	0x00000090
        /*0480*/ 	.short	0x0106
        /*0482*/ 	.byte	0x07
	.zero		1


	//   ....[56]....
        /*0484*/ 	.word	0x000035e0
        /*0488*/ 	.word	0x00000000
        /*048c*/ 	.word	0x00000090
        /*0490*/ 	.short	0x010a
        /*0492*/ 	.byte	0xff
	.zero		1


	//   ....[57]....
        /*0494*/ 	.word	0x00003840
        /*0498*/ 	.word	0x000000ff
        /*049c*/ 	.word	0x00000008
        /*04a0*/ 	.short	0x010a
        /*04a2*/ 	.byte	0x05
	.zero		1


	//   ....[58]....
        /*04a4*/ 	.word	0x00003860
        /*04a8*/ 	.word	0x000000ff
        /*04ac*/ 	.word	0x00000008
        /*04b0*/ 	.short	0x010a
        /*04b2*/ 	.byte	0x05
	.zero		1


	//   ....[59]....
        /*04b4*/ 	.word	0x00003a00
        /*04b8*/ 	.word	0x000000ff
        /*04bc*/ 	.word	0x00000008
        /*04c0*/ 	.short	0x010a
        /*04c2*/ 	.byte	0x05
	.zero		1


	//   ....[60]....
        /*04c4*/ 	.word	0x00003a20
        /*04c8*/ 	.word	0x000000ff
        /*04cc*/ 	.word	0x00000008
        /*04d0*/ 	.short	0x010a
        /*04d2*/ 	.byte	0x05
	.zero		1


	//   ....[61]....
        /*04d4*/ 	.word	0x00003af0
        /*04d8*/ 	.word	0x000000ff
        /*04dc*/ 	.word	0x00000000
        /*04e0*/ 	.short	0x0101
        /*04e2*/ 	.byte	0x04
	.zero		1


	//   ....[62]....
        /*04e4*/ 	.word	0x00003eb0
        /*04e8*/ 	.word	0x00000003
        /*04ec*/ 	.word	0x00000080
        /*04f0*/ 	.short	0x010a
        /*04f2*/ 	.byte	0xff
	.zero		1


	//   ....[63]....
        /*04f4*/ 	.word	0x00003f70
        /*04f8*/ 	.word	0x00000003
        /*04fc*/ 	.word	0x00000000
        /*0500*/ 	.short	0x0101
        /*0502*/ 	.byte	0xff
	.zero		1


	//   ....[64]....
        /*0504*/ 	.word	0x00004060
        /*0508*/ 	.word	0x000000ff
        /*050c*/ 	.word	0x00000000
        /*0510*/ 	.short	0x010a
        /*0512*/ 	.byte	0x04
	.zero		1


	//   ....[65]....
        /*0514*/ 	.word	0x00004070
        /*0518*/ 	.word	0x000000ff
        /*051c*/ 	.word	0x000000c0
        /*0520*/ 	.short	0x010a
        /*0522*/ 	.byte	0x07
	.zero		1


	//   ....[66]....
        /*0524*/ 	.word	0x00004130
        /*0528*/ 	.word	0x000000ff
        /*052c*/ 	.word	0x00000000
        /*0530*/ 	.short	0x010a
        /*0532*/ 	.byte	0x05
	.zero		1


	//   ....[67]....
        /*0534*/ 	.word	0x00004280
        /*0538*/ 	.word	0x000000ff
        /*053c*/ 	.word	0x00000000
        /*0540*/ 	.short	0x010a
        /*0542*/ 	.byte	0x07
	.zero		1


	//   ....[68]....
        /*0544*/ 	.word	0x000049f0
        /*0548*/ 	.word	0x000000ff
        /*054c*/ 	.word	0x00000000
        /*0550*/ 	.short	0x010a
        /*0552*/ 	.byte	0x04
	.zero		1


	//   ....[69]....
        /*0554*/ 	.word	0x00004a90
        /*0558*/ 	.word	0x000000ff
        /*055c*/ 	.word	0x00000000
        /*0560*/ 	.short	0x010a
        /*0562*/ 	.byte	0x05
	.zero		1


	//   ....[70]....
        /*0564*/ 	.word	0x00004b20
        /*0568*/ 	.word	0x000000ff
        /*056c*/ 	.word	0x00000000
        /*0570*/ 	.short	0x010a
        /*0572*/ 	.byte	0x05
	.zero		1


	//   ....[71]....
        /*0574*/ 	.word	0x00004bc0
        /*0578*/ 	.word	0x00000002
        /*057c*/ 	.word	0x00000000
        /*0580*/ 	.short	0x010a
        /*0582*/ 	.byte	0xff
	.zero		1


	//   ....[72]....
        /*0584*/ 	.word	0x00004c00
        /*0588*/ 	.word	0x00000002
        /*058c*/ 	.word	0x00000000
        /*0590*/ 	.short	0x010a
        /*0592*/ 	.byte	0xff
	.zero		1


	//   ....[73]....
        /*0594*/ 	.word	0x00004c80
        /*0598*/ 	.word	0x000000ff
        /*059c*/ 	.word	0x00000000
        /*05a0*/ 	.short	0x0101
        /*05a2*/ 	.byte	0x04
	.zero		1


	//   ....[74]....
        /*05a4*/ 	.word	0x00004cc0
        /*05a8*/ 	.word	0x000000ff
        /*05ac*/ 	.word	0x00000100
        /*05b0*/ 	.short	0x010a
        /*05b2*/ 	.byte	0x3e
	.zero		1


	//   ....[75]....
        /*05b4*/ 	.word	0x00004d20
        /*05b8*/ 	.word	0x000000ff
        /*05bc*/ 	.word	0x00000000
        /*05c0*/ 	.short	0x0101
        /*05c2*/ 	.byte	0x04
	.zero		1


	//   ....[76]....
        /*05c4*/ 	.word	0x000051d0
        /*05c8*/ 	.word	0x00000008
        /*05cc*/ 	.word	0x00000080
        /*05d0*/ 	.short	0x010a
        /*05d2*/ 	.byte	0xff
	.zero		1


	//   ....[77]....
        /*05d4*/ 	.word	0x00005340
        /*05d8*/ 	.word	0x00000000
        /*05dc*/ 	.word	0x00000000
        /*05e0*/ 	.short	0x0101
        /*05e2*/ 	.byte	0xff
	.zero		1


	//   ....[78]....
        /*05e4*/ 	.word	0x00005810
        /*05e8*/ 	.word	0x000000ff
        /*05ec*/ 	.word	0x00000078
        /*05f0*/ 	.short	0x010a
        /*05f2*/ 	.byte	0x15
	.zero		1


	//   ....[79]....
        /*05f4*/ 	.word	0x000059e0
        /*05f8*/ 	.word	0x000000ff
        /*05fc*/ 	.word	0x00000058
        /*0600*/ 	.short	0x010a
        /*0602*/ 	.byte	0x04
	.zero		1


	//   ....[80]....
        /*0604*/ 	.word	0x00005c30
        /*0608*/ 	.word	0x000000ff
        /*060c*/ 	.word	0x00000040
        /*0610*/ 	.short	0x010b
        /*0612*/ 	.byte	0x04
	.zero		1


	//   ....[81]....
        /*0614*/ 	.word	0x00005c40
        /*0618*/ 	.word	0x000000ff
        /*061c*/ 	.word	0x00000000
        /*0620*/ 	.short	0x0101
        /*0622*/ 	.byte	0x07
	.zero		1


	//   ....[82]....
        /*0624*/ 	.word	0x00005c50
        /*0628*/ 	.word	0x000000ff
        /*062c*/ 	.word	0x00000058
        /*0630*/ 	.short	0x010a
        /*0632*/ 	.byte	0x05
	.zero		1


	//   ....[83]....
        /*0634*/ 	.word	0x00005f20
        /*0638*/ 	.word	0x000000ff
        /*063c*/ 	.word	0x00000040
        /*0640*/ 	.short	0x010b
        /*0642*/ 	.byte	0x05
	.zero		1


	//   ....[84]....
        /*0644*/ 	.word	0x00005f30
        /*0648*/ 	.word	0x000000ff
        /*064c*/ 	.word	0x00000000
        /*0650*/ 	.short	0x0101
        /*0652*/ 	.byte	0x04
	.zero		1


	//   ....[85]....
        /*0654*/ 	.word	0x00005f80
        /*0658*/ 	.word	0x000000ff
        /*065c*/ 	.word	0x00000000
        /*0660*/ 	.short	0x010a
        /*0662*/ 	.byte	0x04
	.zero		1


	//   ....[86]....
        /*0664*/ 	.word	0x00006010
        /*0668*/ 	.word	0x000000ff
        /*066c*/ 	.word	0x00000000
        /*0670*/ 	.short	0x010a
        /*0672*/ 	.byte	0x05
	.zero		1


	//   ....[87]....
        /*0674*/ 	.word	0x000060b0
        /*0678*/ 	.word	0x00000000
        /*067c*/ 	.word	0x00000000
        /*0680*/ 	.short	0x010a
        /*0682*/ 	.byte	0xff
	.zero		1


	//   ....[88]....
        /*0684*/ 	.word	0x00006440
        /*0688*/ 	.word	0x00000003
        /*068c*/ 	.word	0x00000080
        /*0690*/ 	.short	0x010a
        /*0692*/ 	.byte	0xff
	.zero		1


	//   ....[89]....
        /*0694*/ 	.word	0x000065c0
        /*0698*/ 	.word	0x00000000
        /*069c*/ 	.word	0x00000000
        /*06a0*/ 	.short	0x0101
        /*06a2*/ 	.byte	0xff
	.zero		1


	//   ....[90]....
        /*06a4*/ 	.word	0x00007190
        /*06a8*/ 	.word	0x00000000
        /*06ac*/ 	.word	0x00000040
        /*06b0*/ 	.short	0x010a
        /*06b2*/ 	.byte	0xff
	.zero		1


	//   ....[91]....
        /*06b4*/ 	.word	0x00007200
        /*06b8*/ 	.word	0x00000052
        /*06bc*/ 	.word	0x000000a0
        /*06c0*/ 	.short	0x010a
        /*06c2*/ 	.byte	0xff
	.zero		1


	//   ....[92]....
        /*06c4*/ 	.word	0x000072f0
        /*06c8*/ 	.word	0x00000000
        /*06cc*/ 	.word	0x00000040
        /*06d0*/ 	.short	0x010a
        /*06d2*/ 	.byte	0xff
	.zero		1


	//   ....[93]....
        /*06d4*/ 	.word	0x00007420
        /*06d8*/ 	.word	0x00000052
        /*06dc*/ 	.word	0x000000a0
        /*06e0*/ 	.short	0x010a
        /*06e2*/ 	.byte	0xff
	.zero		1


	//   ....[94]....
        /*06e4*/ 	.word	0x00007aa0
        /*06e8*/ 	.word	0x00000000
        /*06ec*/ 	.word	0x00000000
        /*06f0*/ 	.short	0x0101
        /*06f2*/ 	.byte	0xff
	.zero		1


	//   ....[95]....
        /*06f4*/ 	.word	0x00007ab0
        /*06f8*/ 	.word	0x00000002
        /*06fc*/ 	.word	0x00000040
        /*0700*/ 	.short	0x010a
        /*0702*/ 	.byte	0xff
	.zero		1


	//   ....[96]....
        /*0704*/ 	.word	0x00007b80
        /*0708*/ 	.word	0x00000002
        /*070c*/ 	.word	0x00000040
        /*0710*/ 	.short	0x010a
        /*0712*/ 	.byte	0xff
	.zero		1


	//   ....[97]....
        /*0714*/ 	.word	0x00007e20
        /*0718*/ 	.word	0x00000052
        /*071c*/ 	.word	0x00000000
        /*0720*/ 	.short	0x0101
        /*0722*/ 	.byte	0xff
	.zero		1


	//   ....[98]....
        /*0724*/ 	.word	0x00008380
        /*0728*/ 	.word	0x00000002
        /*072c*/ 	.word	0x00000000
        /*0730*/ 	.short	0x0101
        /*0732*/ 	.byte	0xff
	.zero		1


	//   ....[99]....
        /*0734*/ 	.word	0x00008630
        /*0738*/ 	.word	0x000000ff
        /*073c*/ 	.word	0x00000000
        /*0740*/ 	.short	0x0101
        /*0742*/ 	.byte	0x04
	.zero		1


	//   ....[100]....
        /*0744*/ 	.word	0x00008650
        /*0748*/ 	.word	0x00000003
        /*074c*/ 	.word	0x000000f0
        /*0750*/ 	.short	0x010a
        /*0752*/ 	.byte	0xff
	.zero		1


	//   ....[101]....
        /*0754*/ 	.word	0x000086b0
        /*0758*/ 	.word	0x00000000
        /*075c*/ 	.word	0x00000020
        /*0760*/ 	.short	0x010a
        /*0762*/ 	.byte	0xff
	.zero		1


	//   ....[102]....
        /*0764*/ 	.word	0x00008710
        /*0768*/ 	.word	0x00000000
        /*076c*/ 	.word	0x00000020
        /*0770*/ 	.short	0x010a
        /*0772*/ 	.byte	0xff
	.zero		1


	//   ....[103]....
        /*0774*/ 	.word	0x00008760
        /*0778*/ 	.word	0x00000003
        /*077c*/ 	.word	0x00000080
        /*0780*/ 	.short	0x010a
        /*0782*/ 	.byte	0xff
	.zero		1


	//   ....[104]....
        /*0784*/ 	.word	0x000087c0
        /*0788*/ 	.word	0x00000000
        /*078c*/ 	.word	0x00000000
        /*0790*/ 	.short	0x010a
        /*0792*/ 	.byte	0xff
	.zero		1


	//   ....[105]....
        /*0794*/ 	.word	0x00008820
        /*0798*/ 	.word	0x00000000
        /*079c*/ 	.word	0x00000000
        /*07a0*/ 	.short	0x010a
        /*07a2*/ 	.byte	0xff
	.zero		1


	//   ....[106]....
        /*07a4*/ 	.word	0x00008880
        /*07a8*/ 	.word	0x00000000
        /*07ac*/ 	.word	0x00000000
        /*07b0*/ 	.short	0x010a
        /*07b2*/ 	.byte	0xff
	.zero		1


	//   ....[107]....
        /*07b4*/ 	.word	0x000088d0
        /*07b8*/ 	.word	0x00000000
        /*07bc*/ 	.word	0x000000e0
        /*07c0*/ 	.short	0x010a
        /*07c2*/ 	.byte	0xff
	.zero		1


	//   ....[108]....
        /*07c4*/ 	.word	0x00008930
        /*07c8*/ 	.word	0x00000000
        /*07cc*/ 	.word	0x00000090
        /*07d0*/ 	.short	0x010a
        /*07d2*/ 	.byte	0xff
	.zero		1


	//   ....[109]....
        /*07d4*/ 	.word	0x00008980
        /*07d8*/ 	.word	0x00000000
        /*07dc*/ 	.word	0x00000080
        /*07e0*/ 	.short	0x010a
        /*07e2*/ 	.byte	0xff
	.zero		1


	//   ....[110]....
        /*07e4*/ 	.word	0x000089e0
        /*07e8*/ 	.word	0x00000000
        /*07ec*/ 	.word	0x00000090
        /*07f0*/ 	.short	0x010a
        /*07f2*/ 	.byte	0xff
	.zero		1


	//   ....[111]....
        /*07f4*/ 	.word	0x00008a40
        /*07f8*/ 	.word	0x00000007
        /*07fc*/ 	.word	0x00000008
        /*0800*/ 	.short	0x010a
        /*0802*/ 	.byte	0xff
	.zero		1


	//   ....[112]....
        /*0804*/ 	.word	0x00008b30
        /*0808*/ 	.word	0x00000005
        /*080c*/ 	.word	0x00000008
        /*0810*/ 	.short	0x010a
        /*0812*/ 	.byte	0xff
	.zero		1


	//   ....[113]....
        /*0814*/ 	.word	0x00008b80
        /*0818*/ 	.word	0x00000003
        /*081c*/ 	.word	0x00000080
        /*0820*/ 	.short	0x010a
        /*0822*/ 	.byte	0xff
	.zero		1


	//   ....[114]....
        /*0824*/ 	.word	0x00008bf0
        /*0828*/ 	.word	0x00000003
        /*082c*/ 	.word	0x000000c0
        /*0830*/ 	.short	0x010a
        /*0832*/ 	.byte	0xff
	.zero		1


	//   ....[115]....
        /*0834*/ 	.word	0x00008c50
        /*0838*/ 	.word	0x00000003
        /*083c*/ 	.word	0x00000000
        /*0840*/ 	.short	0x010a
        /*0842*/ 	.byte	0xff
	.zero		1


	//   ....[116]....
        /*0844*/ 	.word	0x00008cb0
        /*0848*/ 	.word	0x00000002
        /*084c*/ 	.word	0x00000000
        /*0850*/ 	.short	0x010a
        /*0852*/ 	.byte	0xff
	.zero		1


	//   ....[117]....
        /*0854*/ 	.word	0x00008d10
        /*0858*/ 	.word	0x00000002
        /*085c*/ 	.word	0x00000000
        /*0860*/ 	.short	0x010a
        /*0862*/ 	.byte	0xff
	.zero		1


	//   ....[118]....
        /*0864*/ 	.word	0x00008d70
        /*0868*/ 	.word	0x00000002
        /*086c*/ 	.word	0x00000000
        /*0870*/ 	.short	0x010a
        /*0872*/ 	.byte	0xff
	.zero		1


	//   ....[119]....
        /*0874*/ 	.word	0x00008dd0
        /*0878*/ 	.word	0x00000002
        /*087c*/ 	.word	0x00000100
        /*0880*/ 	.short	0x010a
        /*0882*/ 	.byte	0xff
	.zero		1


	//   ....[120]....
        /*0884*/ 	.word	0x00008e20
        /*0888*/ 	.word	0x00000008
        /*088c*/ 	.word	0x00000080
        /*0890*/ 	.short	0x010a
        /*0892*/ 	.byte	0xff
	.zero		1


	//   ....[121]....
        /*0894*/ 	.word	0x00008e80
        /*0898*/ 	.word	0x00000000
        /*089c*/ 	.word	0x00000078
        /*08a0*/ 	.short	0x010a
        /*08a2*/ 	.byte	0xff
	.zero		1


	//   ....[122]....
        /*08a4*/ 	.word	0x00008ee0
        /*08a8*/ 	.word	0x00000000
        /*08ac*/ 	.word	0x00000058
        /*08b0*/ 	.short	0x010a
        /*08b2*/ 	.byte	0xff
	.zero		1


	//   ....[123]....
        /*08b4*/ 	.word	0x00008f40
        /*08b8*/ 	.word	0x00000005
        /*08bc*/ 	.word	0x00000058
        /*08c0*/ 	.short	0x010a
        /*08c2*/ 	.byte	0xff
	.zero		1


	//   ....[124]....
        /*08c4*/ 	.word	0x00008fa0
        /*08c8*/ 	.word	0x00000000
        /*08cc*/ 	.word	0x00000000
        /*08d0*/ 	.short	0x010a
        /*08d2*/ 	.byte	0xff
	.zero		1


	//   ....[125]....
        /*08d4*/ 	.word	0x00009000
        /*08d8*/ 	.word	0x00000000
        /*08dc*/ 	.word	0x00000000
        /*08e0*/ 	.short	0x010a
        /*08e2*/ 	.byte	0xff
	.zero		1


	//   ....[126]....
        /*08e4*/ 	.word	0x00009050
        /*08e8*/ 	.word	0x00000003
        /*08ec*/ 	.word	0x00000080
        /*08f0*/ 	.short	0x010a
        /*08f2*/ 	.byte	0xff
	.zero		1


	//   ....[127]....
        /*08f4*/ 	.word	0x000090a0
        /*08f8*/ 	.word	0x00000000
        /*08fc*/ 	.word	0x00000040
        /*0900*/ 	.short	0x010a
        /*0902*/ 	.byte	0xff
	.zero		1


	//   ....[128]....
        /*0904*/ 	.word	0x000090f0
        /*0908*/ 	.word	0x00000052
        /*090c*/ 	.word	0x000000a0
        /*0910*/ 	.short	0x010a
        /*0912*/ 	.byte	0xff
	.zero		1


	//   ....[129]....
        /*0914*/ 	.word	0x00009140
        /*0918*/ 	.word	0x00000002
        /*091c*/ 	.word	0x00000040
        /*0920*/ 	.short	0x010a
        /*0922*/ 	.byte	0xff
	.zero		1


	//----- nvinfo : EIATTR_NUM_MBARRIERS
	.align		4
.L_47:
        /*0924*/ 	.byte	0x03, 0x38
        /*0926*/ 	.short	0x0021


	//----- nvinfo : EIATTR_EXIT_INSTR_OFFSETS
	.align		4
        /*0928*/ 	.byte	0x04, 0x1c
        /*092a*/ 	.short	(.L_49 - .L_48)


	//   ....[0]....
.L_48:
        /*092c*/ 	.word	0x000030b0


	//   ....[1]....
        /*0930*/ 	.word	0x000035b0


	//   ....[2]....
        /*0934*/ 	.word	0x00003610


	//   ....[3]....
        /*0938*/ 	.word	0x00004f60


	//   ....[4]....
        /*093c*/ 	.word	0x000060e0


	//   ....[5]....
        /*0940*/ 	.word	0x00006120


	//   ....[6]....
        /*0944*/ 	.word	0x00008520


	//   ....[7]....
        /*0948*/ 	.word	0x000085a0


	//   ....[8]....
        /*094c*/ 	.word	0x000085d0


	//   ....[9]....
        /*0950*/ 	.word	0x00008640


	//----- nvinfo : EIATTR_MAX_THREADS
	.align		4
.L_49:
        /*0954*/ 	.byte	0x04, 0x05
        /*0956*/ 	.short	(.L_51 - .L_50)
.L_50:
        /*0958*/ 	.word	0x00000100
        /*095c*/ 	.word	0x00000001
        /*0960*/ 	.word	0x00000001


	//----- nvinfo : EIATTR_CRS_STACK_SIZE
	.align		4
.L_51:
        /*0964*/ 	.byte	0x04, 0x1e
        /*0966*/ 	.short	(.L_53 - .L_52)
.L_52:
        /*0968*/ 	.word	0x00000000


	//----- nvinfo : EIATTR_CBANK_PARAM_SIZE
	.align		4
.L_53:
        /*096c*/ 	.byte	0x03, 0x19
        /*096e*/ 	.short	0x0800


	//----- nvinfo : EIATTR_PARAM_CBANK
	.align		4
        /*0970*/ 	.byte	0x04, 0x0a
        /*0972*/ 	.short	(.L_55 - .L_54)
	.align		4
.L_54:
        /*0974*/ 	.word	index@(.nv.constant0._ZN7cutlass13device_kernelINS_4gemm6kernel13GemmUniversalIN4cute5tupleIJiiiiEEENS1_10collective13CollectiveMmaINS1_35MainloopSm100TmaUmmaWarpSpecializedILi4ELi2ELi4ENS5_IJNS4_1CILi8EEENSA_ILi1EEESC_EEEEENS5_IJNSA_ILi128EEENSA_ILi64EEESF_EEEfNS5_IJlSC_lEEEfSI_NS4_8TiledMMAINS4_8MMA_AtomIJNS4_23SM100_MMA_TF32_2x1SM_SSINS_10tfloat32_tESM_fLi128ELi64ELNS4_4UMMA5MajorE0ELSO_0ELNSN_7ScaleInE0ELSP_0EEEEEENS4_6LayoutINS5_IJSC_SC_SC_EEENS5_IJNSA_ILi0EEESU_SU_EEEEENS5_IJNS4_10UnderscoreESX_SX_EEEEENS4_18SM100_TMA_2SM_LOADENS4_14ComposedLayoutINS4_7SwizzleILi3ELi4ELi3EEENS4_18smem_ptr_flag_bitsILi32EEENSS_INS5_IJSB_NSA_ILi32EEEEEENS5_IJS16_SC_EEEEEEEvNS4_8identityENS4_28SM100_TMA_2SM_LOAD_MULTICASTES1A_vS1B_EENS_8epilogue10collective18CollectiveEpilogueINS1E_23Sm100TmaWarpSpecializedILi3ELi2ELi16ELb1ELb0EEEJNS5_IJSG_SG_SF_EEENS5_IJNSS_ISG_SC_EENSS_INS5_IJNSA_ILi16EEENSA_ILi2EEEEEENS5_IJSC_S16_EEEEEEEEfSI_fSI_NS1E_6fusion15FusionCallbacksIS1I_NS1R_17LinearCombinationIffffLNS_15FloatRoundStyleE2EEES1J_S1Q_JEEENS4_5SM1004TMEM4LOAD26SM100_TMEM_LOAD_32dp32b16xENS4_13SM90_TMA_LOADENS11_INS12_ILi2ELi4ELi3EEES15_NSS_INS5_IJSB_S1L_EEENS5_IJS1L_SC_EEEEEEENS4_39AutoVectorizingCopyWithAssumedAlignmentILi128EEENS4_14SM90_TMA_STOREES26_S28_S28_EEEvvEEEEvNT_6ParamsE)
        /*0978*/ 	.short	0x0380
        /*097a*/ 	.short	0x0800


	//----- nvinfo : EIATTR_SW_WAR
	.align		4
.L_55:
        /*097c*/ 	.byte	0x04, 0x36
        /*097e*/ 	.short	(.L_57 - .L_56)
.L_56:
        /*0980*/ 	.word	0x00000008
.L_57:


//--------------------- .nv.callgraph             --------------------------
	.section	.nv.callgraph,"",@"SHT_CUDA_CALLGRAPH"
	.align	4
	.sectionentsize	8
	.align		4
        /*0000*/ 	.word	0x00000000
	.align		4
        /*0004*/ 	.word	0xffffffff
	.align		4
        /*0008*/ 	.word	index@(_ZN7cutlass13device_kernelINS_4gemm6kernel13GemmUniversalIN4cute5tupleIJiiiiEEENS1_10collective13CollectiveMmaINS1_35MainloopSm100TmaUmmaWarpSpecializedILi4ELi2ELi4ENS5_IJNS4_1CILi8EEENSA_ILi1EEESC_EEEEENS5_IJNSA_ILi128EEENSA_ILi64EEESF_EEEfNS5_IJlSC_lEEEfSI_NS4_8TiledMMAINS4_8MMA_AtomIJNS4_23SM100_MMA_TF32_2x1SM_SSINS_10tfloat32_tESM_fLi128ELi64ELNS4_4UMMA5MajorE0ELSO_0ELNSN_7ScaleInE0ELSP_0EEEEEENS4_6LayoutINS5_IJSC_SC_SC_EEENS5_IJNSA_ILi0EEESU_SU_EEEEENS5_IJNS4_10UnderscoreESX_SX_EEEEENS4_18SM100_TMA_2SM_LOADENS4_14ComposedLayoutINS4_7SwizzleILi3ELi4ELi3EEENS4_18smem_ptr_flag_bitsILi32EEENSS_INS5_IJSB_NSA_ILi32EEEEEENS5_IJS16_SC_EEEEEEEvNS4_8identityENS4_28SM100_TMA_2SM_LOAD_MULTICASTES1A_vS1B_EENS_8epilogue10collective18CollectiveEpilogueINS1E_23Sm100TmaWarpSpecializedILi3ELi2ELi16ELb1ELb0EEEJNS5_IJSG_SG_SF_EEENS5_IJNSS_ISG_SC_EENSS_INS5_IJNSA_ILi16EEENSA_ILi2EEEEEENS5_IJSC_S16_EEEEEEEEfSI_fSI_NS1E_6fusion15FusionCallbacksIS1I_NS1R_17LinearCombinationIffffLNS_15FloatRoundStyleE2EEES1J_S1Q_JEEENS4_5SM1004TMEM4LOAD26SM100_TMEM_LOAD_32dp32b16xENS4_13SM90_TMA_LOADENS11_INS12_ILi2ELi4ELi3EEES15_NSS_INS5_IJSB_S1L_EEENS5_IJS1L_SC_EEEEEEENS4_39AutoVectorizingCopyWithAssumedAlignmentILi128EEENS4_14SM90_TMA_STOREES26_S28_S28_EEEvvEEEEvNT_6ParamsE)
	.align		4
        /*000c*/ 	.word	index@(__assertfail)
	.align		4
        /*0010*/ 	.word	0x00000000
	.align		4
        /*0014*/ 	.word	0xfffffffe
	.align		4
        /*0018*/ 	.word	0x00000000
	.align		4
        /*001c*/ 	.word	0xfffffffd
	.align		4
        /*0020*/ 	.word	0x00000000
	.align		4
        /*0024*/ 	.word	0xfffffffc


//--------------------- .nv.constant4             --------------------------
	.section	.nv.constant4,"a",@progbits
	.align	8
	.align		8
.nv.constant4:
        /*0000*/ 	.dword	__assertfail
	.align		8
        /*0008*/ 	.dword	__unnamed_1
	.align		8
        /*0010*/ 	.dword	__unnamed_2
	.align		8
        /*0018*/ 	.dword	_ZN40_INTERNAL_77fdfac2_4_k_cu_faa1042d_308614cuda3std3__45__cpo5beginE
	.align		8
        /*0020*/ 	.dword	_ZN40_INTERNAL_77fdfac2_4_k_cu_faa1042d_308614cuda3std3__45__cpo3endE
	.align		8
        /*0028*/ 	.dword	_ZN40_INTERNAL_77fdfac2_4_k_cu_faa1042d_308614cuda3std3__45__cpo6cbeginE
	.align		8
        /*0030*/ 	.dword	_ZN40_INTERNAL_77fdfac2_4_k_cu_faa1042d_308614cuda3std3__45__cpo4cendE
	.align		8
        /*0038*/ 	.dword	_ZN40_INTERNAL_77fdfac2_4_k_cu_faa1042d_308614cuda3std3__442_GLOBAL__N__77fdfac2_4_k_cu_faa1042d_308616ignoreE
	.align		8
        /*0040*/ 	.dword	_ZN40_INTERNAL_77fdfac2_4_k_cu_faa1042d_308614cuda3std3__419piecewise_constructE
	.align		8
        /*0048*/ 	.dword	_ZN40_INTERNAL_77fdfac2_4_k_cu_faa1042d_308614cuda3std3__48in_placeE
	.align		8
        /*0050*/ 	.dword	_ZN40_INTERNAL_77fdfac2_4_k_cu_faa1042d_308614cuda3std6ranges3__45__cpo4swapE
	.align		8
        /*0058*/ 	.dword	_ZN40_INTERNAL_77fdfac2_4_k_cu_faa1042d_308614cuda3std6ranges3__45__cpo9iter_moveE
	.align		8
        /*0060*/ 	.dword	_ZN40_INTERNAL_77fdfac2_4_k_cu_faa1042d_308614cute7productE
	.align		8
        /*0068*/ 	.dword	_ZN40_INTERNAL_77fdfac2_4_k_cu_faa1042d_308614cute1_E
	.align		8
        /*0070*/ 	.dword	$str$25
	.align		8
        /*0078*/ 	.dword	$str$26
	.align		8
        /*0080*/ 	.dword	$str$27
	.align		8
        /*0088*/ 	.dword	$str$28


//--------------------- .text._ZN7cutlass13device_kernelINS_4gemm6kernel13GemmUniversalIN4cute5tupleIJiiiiEEENS1_10collective13CollectiveMmaINS1_35MainloopSm100TmaUmmaWarpSpecializedILi4ELi2ELi4ENS5_IJNS4_1CILi8EEENSA_ILi1EEESC_EEEEENS5_IJNSA_ILi128EEENSA_ILi64EEESF_EEEfNS5_IJlSC_lEEEfSI_NS4_8TiledMMAINS4_8MMA_AtomIJNS4_23SM100_MMA_TF32_2x1SM_SSINS_10tfloat32_tESM_fLi128ELi64ELNS4_4UMMA5MajorE0ELSO_0ELNSN_7ScaleInE0ELSP_0EEEEEENS4_6LayoutINS5_IJSC_SC_SC_EEENS5_IJNSA_ILi0EEESU_SU_EEEEENS5_IJNS4_10UnderscoreESX_SX_EEEEENS4_18SM100_TMA_2SM_LOADENS4_14ComposedLayoutINS4_7SwizzleILi3ELi4ELi3EEENS4_18smem_ptr_flag_bitsILi32EEENSS_INS5_IJSB_NSA_ILi32EEEEEENS5_IJS16_SC_EEEEEEEvNS4_8identityENS4_28SM100_TMA_2SM_LOAD_MULTICASTES1A_vS1B_EENS_8epilogue10collective18CollectiveEpilogueINS1E_23Sm100TmaWarpSpecializedILi3ELi2ELi16ELb1ELb0EEEJNS5_IJSG_SG_SF_EEENS5_IJNSS_ISG_SC_EENSS_INS5_IJNSA_ILi16EEENSA_ILi2EEEEEENS5_IJSC_S16_EEEEEEEEfSI_fSI_NS1E_6fusion15FusionCallbacksIS1I_NS1R_17LinearCombinationIffffLNS_15FloatRoundStyleE2EEES1J_S1Q_JEEENS4_5SM1004TMEM4LOAD26SM100_TMEM_LOAD_32dp32b16xENS4_13SM90_TMA_LOADENS11_INS12_ILi2ELi4ELi3EEES15_NSS_INS5_IJSB_S1L_EEENS5_IJS1L_SC_EEEEEEENS4_39AutoVectorizingCopyWithAssumedAlignmentILi128EEENS4_14SM90_TMA_STOREES26_S28_S28_EEEvvEEEEvNT_6ParamsE --------------------------
	.section	.text._ZN7cutlass13device_kernelINS_4gemm6kernel13GemmUniversalIN4cute5tupleIJiiiiEEENS1_10collective13CollectiveMmaINS1_35MainloopSm100TmaUmmaWarpSpecializedILi4ELi2ELi4ENS5_IJNS4_1CILi8EEENSA_ILi1EEESC_EEEEENS5_IJNSA_ILi128EEENSA_ILi64EEESF_EEEfNS5_IJlSC_lEEEfSI_NS4_8TiledMMAINS4_8MMA_AtomIJNS4_23SM100_MMA_TF32_2x1SM_SSINS_10tfloat32_tESM_fLi128ELi64ELNS4_4UMMA5MajorE0ELSO_0ELNSN_7ScaleInE0ELSP_0EEEEEENS4_6LayoutINS5_IJSC_SC_SC_EEENS5_IJNSA_ILi0EEESU_SU_EEEEENS5_IJNS4_10UnderscoreESX_SX_EEEEENS4_18SM100_TMA_2SM_LOADENS4_14ComposedLayoutINS4_7SwizzleILi3ELi4ELi3EEENS4_18smem_ptr_flag_bitsILi32EEENSS_INS5_IJSB_NSA_ILi32EEEEEENS5_IJS16_SC_EEEEEEEvNS4_8identityENS4_28SM100_TMA_2SM_LOAD_MULTICASTES1A_vS1B_EENS_8epilogue10collective18CollectiveEpilogueINS1E_23Sm100TmaWarpSpecializedILi3ELi2ELi16ELb1ELb0EEEJNS5_IJSG_SG_SF_EEENS5_IJNSS_ISG_SC_EENSS_INS5_IJNSA_ILi16EEENSA_ILi2EEEEEENS5_IJSC_S16_EEEEEEEEfSI_fSI_NS1E_6fusion15FusionCallbacksIS1I_NS1R_17LinearCombinationIffffLNS_15FloatRoundStyleE2EEES1J_S1Q_JEEENS4_5SM1004TMEM4LOAD26SM100_TMEM_LOAD_32dp32b16xENS4_13SM90_TMA_LOADENS11_INS12_ILi2ELi4ELi3EEES15_NSS_INS5_IJSB_S1L_EEENS5_IJS1L_SC_EEEEEEENS4_39AutoVectorizingCopyWithAssumedAlignmentILi128EEENS4_14SM90_TMA_STOREES26_S28_S28_EEEvvEEEEvNT_6ParamsE,"ax",@progbits
	.align	128
.text._ZN7cutlass13device_kernelINS_4gemm6kernel13GemmUniversalIN4cute5tupleIJiiiiEEENS1_10collective13CollectiveMmaINS1_35MainloopSm100TmaUmmaWarpSpecializedILi4ELi2ELi4ENS5_IJNS4_1CILi8EEENSA_ILi1EEESC_EEEEENS5_IJNSA_ILi128EEENSA_ILi64EEESF_EEEfNS5_IJlSC_lEEEfSI_NS4_8TiledMMAINS4_8MMA_AtomIJNS4_23SM100_MMA_TF32_2x1SM_SSINS_10tfloat32_tESM_fLi128ELi64ELNS4_4UMMA5MajorE0ELSO_0ELNSN_7ScaleInE0ELSP_0EEEEEENS4_6LayoutINS5_IJSC_SC_SC_EEENS5_IJNSA_ILi0EEESU_SU_EEEEENS5_IJNS4_10UnderscoreESX_SX_EEEEENS4_18SM100_TMA_2SM_LOADENS4_14ComposedLayoutINS4_7SwizzleILi3ELi4ELi3EEENS4_18smem_ptr_flag_bitsILi32EEENSS_INS5_IJSB_NSA_ILi32EEEEEENS5_IJS16_SC_EEEEEEEvNS4_8identityENS4_28SM100_TMA_2SM_LOAD_MULTICASTES1A_vS1B_EENS_8epilogue10collective18CollectiveEpilogueINS1E_23Sm100TmaWarpSpecializedILi3ELi2ELi16ELb1ELb0EEEJNS5_IJSG_SG_SF_EEENS5_IJNSS_ISG_SC_EENSS_INS5_IJNSA_ILi16EEENSA_ILi2EEEEEENS5_IJSC_S16_EEEEEEEEfSI_fSI_NS1E_6fusion15FusionCallbacksIS1I_NS1R_17LinearCombinationIffffLNS_15FloatRoundStyleE2EEES1J_S1Q_JEEENS4_5SM1004TMEM4LOAD26SM100_TMEM_LOAD_32dp32b16xENS4_13SM90_TMA_LOADENS11_INS12_ILi2ELi4ELi3EEES15_NSS_INS5_IJSB_S1L_EEENS5_IJS1L_SC_EEEEEEENS4_39AutoVectorizingCopyWithAssumedAlignmentILi128EEENS4_14SM90_TMA_STOREES26_S28_S28_EEEvvEEEEvNT_6ParamsE:
        .type           _ZN7cutlass13device_kernelINS_4gemm6kernel13GemmUniversalIN4cute5tupleIJiiiiEEENS1_10collective13CollectiveMmaINS1_35MainloopSm100TmaUmmaWarpSpecializedILi4ELi2ELi4ENS5_IJNS4_1CILi8EEENSA_ILi1EEESC_EEEEENS5_IJNSA_ILi128EEENSA_ILi64EEESF_EEEfNS5_IJlSC_lEEEfSI_NS4_8TiledMMAINS4_8MMA_AtomIJNS4_23SM100_MMA_TF32_2x1SM_SSINS_10tfloat32_tESM_fLi128ELi64ELNS4_4UMMA5MajorE0ELSO_0ELNSN_7ScaleInE0ELSP_0EEEEEENS4_6LayoutINS5_IJSC_SC_SC_EEENS5_IJNSA_ILi0EEESU_SU_EEEEENS5_IJNS4_10UnderscoreESX_SX_EEEEENS4_18SM100_TMA_2SM_LOADENS4_14ComposedLayoutINS4_7SwizzleILi3ELi4ELi3EEENS4_18smem_ptr_flag_bitsILi32EEENSS_INS5_IJSB_NSA_ILi32EEEEEENS5_IJS16_SC_EEEEEEEvNS4_8identityENS4_28SM100_TMA_2SM_LOAD_MULTICASTES1A_vS1B_EENS_8epilogue10collective18CollectiveEpilogueINS1E_23Sm100TmaWarpSpecializedILi3ELi2ELi16ELb1ELb0EEEJNS5_IJSG_SG_SF_EEENS5_IJNSS_ISG_SC_EENSS_INS5_IJNSA_ILi16EEENSA_ILi2EEEEEENS5_IJSC_S16_EEEEEEEEfSI_fSI_NS1E_6fusion15FusionCallbacksIS1I_NS1R_17LinearCombinationIffffLNS_15FloatRoundStyleE2EEES1J_S1Q_JEEENS4_5SM1004TMEM4LOAD26SM100_TMEM_LOAD_32dp32b16xENS4_13SM90_TMA_LOADENS11_INS12_ILi2ELi4ELi3EEES15_NSS_INS5_IJSB_S1L_EEENS5_IJS1L_SC_EEEEEEENS4_39AutoVectorizingCopyWithAssumedAlignmentILi128EEENS4_14SM90_TMA_STOREES26_S28_S28_EEEvvEEEEvNT_6ParamsE,@function
        .size           _ZN7cutlass13device_kernelINS_4gemm6kernel13GemmUniversalIN4cute5tupleIJiiiiEEENS1_10collective13CollectiveMmaINS1_35MainloopSm100TmaUmmaWarpSpecializedILi4ELi2ELi4ENS5_IJNS4_1CILi8EEENSA_ILi1EEESC_EEEEENS5_IJNSA_ILi128EEENSA_ILi64EEESF_EEEfNS5_IJlSC_lEEEfSI_NS4_8TiledMMAINS4_8MMA_AtomIJNS4_23SM100_MMA_TF32_2x1SM_SSINS_10tfloat32_tESM_fLi128ELi64ELNS4_4UMMA5MajorE0ELSO_0ELNSN_7ScaleInE0ELSP_0EEEEEENS4_6LayoutINS5_IJSC_SC_SC_EEENS5_IJNSA_ILi0EEESU_SU_EEEEENS5_IJNS4_10UnderscoreESX_SX_EEEEENS4_18SM100_TMA_2SM_LOADENS4_14ComposedLayoutINS4_7SwizzleILi3ELi4ELi3EEENS4_18smem_ptr_flag_bitsILi32EEENSS_INS5_IJSB_NSA_ILi32EEEEEENS5_IJS16_SC_EEEEEEEvNS4_8identityENS4_28SM100_TMA_2SM_LOAD_MULTICASTES1A_vS1B_EENS_8epilogue10collective18CollectiveEpilogueINS1E_23Sm100TmaWarpSpecializedILi3ELi2ELi16ELb1ELb0EEEJNS5_IJSG_SG_SF_EEENS5_IJNSS_ISG_SC_EENSS_INS5_IJNSA_ILi16EEENSA_ILi2EEEEEENS5_IJSC_S16_EEEEEEEEfSI_fSI_NS1E_6fusion15FusionCallbacksIS1I_NS1R_17LinearCombinationIffffLNS_15FloatRoundStyleE2EEES1J_S1Q_JEEENS4_5SM1004TMEM4LOAD26SM100_TMEM_LOAD_32dp32b16xENS4_13SM90_TMA_LOADENS11_INS12_ILi2ELi4ELi3EEES15_NSS_INS5_IJSB_S1L_EEENS5_IJS1L_SC_EEEEEEENS4_39AutoVectorizingCopyWithAssumedAlignmentILi128EEENS4_14SM90_TMA_STOREES26_S28_S28_EEEvvEEEEvNT_6ParamsE,(.L_x_179 - _ZN7cutlass13device_kernelINS_4gemm6kernel13GemmUniversalIN4cute5tupleIJiiiiEEENS1_10collective13CollectiveMmaINS1_35MainloopSm100TmaUmmaWarpSpecializedILi4ELi2ELi4ENS5_IJNS4_1CILi8EEENSA_ILi1EEESC_EEEEENS5_IJNSA_ILi128EEENSA_ILi64EEESF_EEEfNS5_IJlSC_lEEEfSI_NS4_8TiledMMAINS4_8MMA_AtomIJNS4_23SM100_MMA_TF32_2x1SM_SSINS_10tfloat32_tESM_fLi128ELi64ELNS4_4UMMA5MajorE0ELSO_0ELNSN_7ScaleInE0ELSP_0EEEEEENS4_6LayoutINS5_IJSC_SC_SC_EEENS5_IJNSA_ILi0EEESU_SU_EEEEENS5_IJNS4_10UnderscoreESX_SX_EEEEENS4_18SM100_TMA_2SM_LOADENS4_14ComposedLayoutINS4_7SwizzleILi3ELi4ELi3EEENS4_18smem_ptr_flag_bitsILi32EEENSS_INS5_IJSB_NSA_ILi32EEEEEENS5_IJS16_SC_EEEEEEEvNS4_8identityENS4_28SM100_TMA_2SM_LOAD_MULTICASTES1A_vS1B_EENS_8epilogue10collective18CollectiveEpilogueINS1E_23Sm100TmaWarpSpecializedILi3ELi2ELi16ELb1ELb0EEEJNS5_IJSG_SG_SF_EEENS5_IJNSS_ISG_SC_EENSS_INS5_IJNSA_ILi16EEENSA_ILi2EEEEEENS5_IJSC_S16_EEEEEEEEfSI_fSI_NS1E_6fusion15FusionCallbacksIS1I_NS1R_17LinearCombinationIffffLNS_15FloatRoundStyleE2EEES1J_S1Q_JEEENS4_5SM1004TMEM4LOAD26SM100_TMEM_LOAD_32dp32b16xENS4_13SM90_TMA_LOADENS11_INS12_ILi2ELi4ELi3EEES15_NSS_INS5_IJSB_S1L_EEENS5_IJS1L_SC_EEEEEEENS4_39AutoVectorizingCopyWithAssumedAlignmentILi128EEENS4_14SM90_TMA_STOREES26_S28_S28_EEEvvEEEEvNT_6ParamsE)
        .other          _ZN7cutlass13device_kernelINS_4gemm6kernel13GemmUniversalIN4cute5tupleIJiiiiEEENS1_10collective13CollectiveMmaINS1_35MainloopSm100TmaUmmaWarpSpecializedILi4ELi2ELi4ENS5_IJNS4_1CILi8EEENSA_ILi1EEESC_EEEEENS5_IJNSA_ILi128EEENSA_ILi64EEESF_EEEfNS5_IJlSC_lEEEfSI_NS4_8TiledMMAINS4_8MMA_AtomIJNS4_23SM100_MMA_TF32_2x1SM_SSINS_10tfloat32_tESM_fLi128ELi64ELNS4_4UMMA5MajorE0ELSO_0ELNSN_7ScaleInE0ELSP_0EEEEEENS4_6LayoutINS5_IJSC_SC_SC_EEENS5_IJNSA_ILi0EEESU_SU_EEEEENS5_IJNS4_10UnderscoreESX_SX_EEEEENS4_18SM100_TMA_2SM_LOADENS4_14ComposedLayoutINS4_7SwizzleILi3ELi4ELi3EEENS4_18smem_ptr_flag_bitsILi32EEENSS_INS5_IJSB_NSA_ILi32EEEEEENS5_IJS16_SC_EEEEEEEvNS4_8identityENS4_28SM100_TMA_2SM_LOAD_MULTICASTES1A_vS1B_EENS_8epilogue10collective18CollectiveEpilogueINS1E_23Sm100TmaWarpSpecializedILi3ELi2ELi16ELb1ELb0EEEJNS5_IJSG_SG_SF_EEENS5_IJNSS_ISG_SC_EENSS_INS5_IJNSA_ILi16EEENSA_ILi2EEEEEENS5_IJSC_S16_EEEEEEEEfSI_fSI_NS1E_6fusion15FusionCallbacksIS1I_NS1R_17LinearCombinationIffffLNS_15FloatRoundStyleE2EEES1J_S1Q_JEEENS4_5SM1004TMEM4LOAD26SM100_TMEM_LOAD_32dp32b16xENS4_13SM90_TMA_LOADENS11_INS12_ILi2ELi4ELi3EEES15_NSS_INS5_IJSB_S1L_EEENS5_IJS1L_SC_EEEEEEENS4_39AutoVectorizingCopyWithAssumedAlignmentILi128EEENS4_14SM90_TMA_STOREES26_S28_S28_EEEvvEEEEvNT_6ParamsE,@"STO_CUDA_ENTRY STV_DEFAULT"
_ZN7cutlass13device_kernelINS_4gemm6kernel13GemmUniversalIN4cute5tupleIJiiiiEEENS1_10collective13CollectiveMmaINS1_35MainloopSm100TmaUmmaWarpSpecializedILi4ELi2ELi4ENS5_IJNS4_1CILi8EEENSA_ILi1EEESC_EEEEENS5_IJNSA_ILi128EEENSA_ILi64EEESF_EEEfNS5_IJlSC_lEEEfSI_NS4_8TiledMMAINS4_8MMA_AtomIJNS4_23SM100_MMA_TF32_2x1SM_SSINS_10tfloat32_tESM_fLi128ELi64ELNS4_4UMMA5MajorE0ELSO_0ELNSN_7ScaleInE0ELSP_0EEEEEENS4_6LayoutINS5_IJSC_SC_SC_EEENS5_IJNSA_ILi0EEESU_SU_EEEEENS5_IJNS4_10UnderscoreESX_SX_EEEEENS4_18SM100_TMA_2SM_LOADENS4_14ComposedLayoutINS4_7SwizzleILi3ELi4ELi3EEENS4_18smem_ptr_flag_bitsILi32EEENSS_INS5_IJSB_NSA_ILi32EEEEEENS5_IJS16_SC_EEEEEEEvNS4_8identityENS4_28SM100_TMA_2SM_LOAD_MULTICASTES1A_vS1B_EENS_8epilogue10collective18CollectiveEpilogueINS1E_23Sm100TmaWarpSpecializedILi3ELi2ELi16ELb1ELb0EEEJNS5_IJSG_SG_SF_EEENS5_IJNSS_ISG_SC_EENSS_INS5_IJNSA_ILi16EEENSA_ILi2EEEEEENS5_IJSC_S16_EEEEEEEEfSI_fSI_NS1E_6fusion15FusionCallbacksIS1I_NS1R_17LinearCombinationIffffLNS_15FloatRoundStyleE2EEES1J_S1Q_JEEENS4_5SM1004TMEM4LOAD26SM100_TMEM_LOAD_32dp32b16xENS4_13SM90_TMA_LOADENS11_INS12_ILi2ELi4ELi3EEES15_NSS_INS5_IJSB_S1L_EEENS5_IJS1L_SC_EEEEEEENS4_39AutoVectorizingCopyWithAssumedAlignmentILi128EEENS4_14SM90_TMA_STOREES26_S28_S28_EEEvvEEEEvNT_6ParamsE:
[----:B------:R-:W1:Y:S01]  /*0000*/  LDC R1, c[0x0][0x37c] ;  /* 0x0000df00ff017b82 */ /* 0x000e620000000800 */
[----:B------:R-:W2:Y:S01]  /*0010*/  S2R R70, SR_TID.X ;  /* 0x0000000000467919 */ /* 0x000ea20000002100 */
[----:B------:R-:W3:Y:S06]  /*0020*/  LDCU.64 UR8, c[0x0][0x890] ;  /* 0x00011200ff0877ac */ /* 0x000eec0008000a00 */
[----:B------:R-:W4:Y:S01]  /*0030*/  S2UR UR62, SR_CgaCtaId ;  /* 0x00000000003e79c3 */ /* 0x000f220000008800 */
[----:B------:R-:W-:Y:S02]  /*0040*/  PRMT R27, RZ, 0x7610, R27 ;  /* 0x00007610ff1b7816 */ /* 0x000fe4000000001b */
[----:B------:R-:W-:Y:S01]  /*0050*/  ELECT P1, URZ, PT ;  /* 0x0000000000ff782f */ /* 0x000fe20003820000 */
[----:B---3--:R-:W-:-:S04]  /*0060*/  UISETP.NE.U32.AND UP0, UPT, UR8, URZ, UPT ;  /* 0x000000ff0800728c */ /* 0x008fc8000bf05070 */
[----:B------:R-:W-:Y:S02]  /*0070*/  UISETP.NE.AND.EX UP0, UPT, UR9, URZ, UPT, UP0 ;  /* 0x000000ff0900728c */ /* 0x000fe4000bf05300 */
[----:B----4-:R-:W-:Y:S02]  /*0080*/  ULOP3.LUT UR5, UR62, 0x1, URZ, 0xc0, !UPT ;  /* 0x000000013e057892 */ /* 0x010fe4000f8ec0ff */
[----:B------:R-:W-:Y:S01]  /*0090*/  ULOP3.LUT UR4, UR62, 0x1, URZ, 0x3c, !UPT ;  /* 0x000000013e047892 */ /* 0x000fe2000f8e3cff */
[----:B--2---:R-:W-:-:S03]  /*00a0*/  SHF.R.U32.HI R64, RZ, 0x5, R70 ;  /* 0x00000005ff407819 */ /* 0x004fc60000011646 */
[----:B------:R-:W-:Y:S02]  /*00b0*/  IMAD.U32 R2, RZ, RZ, UR5 ;  /* 0x00000005ff027e24 */ /* 0x000fe4000f8e00ff */
[----:B------:R-:W2:Y:S02]  /*00c0*/  SHFL.IDX PT, R0, R64, RZ, 0x1f ;  /* 0x00001fff40007589 */ /* 0x000ea400000e0000 */
[----:B--2---:R-:W-:Y:S01]  /*00d0*/  R2UR UR20, R0 ;  /* 0x00000000001472ca */ /* 0x004fe200000e0000 */
[----:B------:R-:W-:Y:S01]  /*00e0*/  IMAD.U32 R0, RZ, RZ, UR4 ;  /* 0x00000004ff007e24 */ /* 0x000fe2000f8e00ff */
[----:B-1----:R-:W-:-:S13]  /*00f0*/  BRA.U UP0, `(.L_x_0) ;  /* 0x0000000100307547 */ /* 0x002fda000b800000 */
[----:B------:R-:W1:Y:S02]  /*0100*/  LDCU.64 UR4, c[0x0][0x888] ;  /* 0x00011100ff0477ac */ /* 0x000e640008000a00 */
[----:B-1----:R-:W-:-:S04]  /*0110*/  UISETP.NE.U32.AND UP0, UPT, UR4, URZ, UPT ;  /* 0x000000ff0400728c */ /* 0x002fc8000bf05070 */
[----:B------:R-:W-:-:S09]  /*0120*/  UISETP.NE.AND.EX UP0, UPT, UR5, URZ, UPT, UP0 ;  /* 0x000000ff0500728c */ /* 0x000fd2000bf05300 */
[----:B------:R-:W-:Y:S05]  /*0130*/  BRA.U !UP0, `(.L_x_1) ;  /* 0x0000000108147547 */ /* 0x000fea000b800000 */
[----:B------:R-:W1:Y:S01]  /*0140*/  LDC.64 R4, c[0x0][0x888] ;  /* 0x00022200ff047b82 */ /* 0x000e620000000a00 */
[----:B------:R-:W1:Y:S02]  /*0150*/  LDCU.64 UR4, c[0x0][0x358] ;  /* 0x00006b00ff0477ac */ /* 0x000e640008000a00 */
[----:B-1----:R1:W5:Y:S01]  /*0160*/  LDG.E R26, desc[UR4][R4.64] ;  /* 0x00000004041a7981 */ /* 0x002362000c1e1900 */
[----:B------:R-:W-:Y:S01]  /*0170*/  HFMA2 R27, -RZ, RZ, 0, 5.9604644775390625e-08 ;  /* 0x00000001ff1b7431 */ /* 0x000fe200000001ff */
[----:B------:R-:W-:Y:S05]  /*0180*/  BRA `(.L_x_0) ;  /* 0x00000000000c7947 */ /* 0x000fea0003800000 */
.L_x_1:
[----:B------:R-:W1:Y:S01]  /*0190*/  LDCU UR4, c[0x0][0x880] ;  /* 0x00011000ff0477ac */ /* 0x000e620008000800 */
[----:B------:R-:W-:Y:S01]  /*01a0*/  HFMA2 R27, -RZ, RZ, 0, 5.9604644775390625e-08 ;  /* 0x00000001ff1b7431 */ /* 0x000fe200000001ff */
[----:B-1----:R-:W-:-:S07]  /*01b0*/  MOV R26, UR4 ;  /* 0x00000004001a7c02 */ /* 0x002fce0008000f00 */
.L_x_0:
[----:B------:R-:W2:Y:S02]  /*01c0*/  LDCU.64 UR4, c[0x0][0x8b0] ;  /* 0x00011600ff0477ac */ /* 0x000ea40008000a00 */
[----:B--2---:R-:W-:-:S04]  /*01d0*/  UISETP.NE.U32.AND UP0, UPT, UR4, URZ, UPT ;  /* 0x000000ff0400728c */ /* 0x004fc8000bf05070 */
[----:B------:R-:W-:-:S09]  /*01e0*/  UISETP.NE.AND.EX UP0, UPT, UR5, URZ, UPT, UP0 ;  /* 0x000000ff0500728c */ /* 0x000fd2000bf05300 */
[----:B------:R-:W-:Y:S05]  /*01f0*/  BRA.U UP0, `(.L_x_2) ;  /* 0x0000000100287547 */ /* 0x000fea000b800000 */
[----:B------:R-:W2:Y:S02]  /*0200*/  LDCU.64 UR4, c[0x0][0x8a8] ;  /* 0x00011500ff0477ac */ /* 0x000ea40008000a00 */
[----:B--2---:R-:W-:-:S04]  /*0210*/  UISETP.NE.U32.AND UP0, UPT, UR4, URZ, UPT ;  /* 0x000000ff0400728c */ /* 0x004fc8000bf05070 */
[----:B------:R-:W-:-:S09]  /*0220*/  UISETP.NE.AND.EX UP0, UPT, UR5, URZ, UPT, UP0 ;  /* 0x000000ff0500728c */ /* 0x000fd2000bf05300 */
[----:B------:R-:W-:Y:S05]  /*0230*/  BRA.U !UP0, `(.L_x_3) ;  /* 0x0000000108107547 */ /* 0x000fea000b800000 */
[----:B------:R-:W2:Y:S01]  /*0240*/  LDC.64 R24, c[0x0][0x8a8] ;  /* 0x00022a00ff187b82 */ /* 0x000ea20000000a00 */
[----:B------:R-:W2:Y:S02]  /*0250*/  LDCU.64 UR4, c[0x0][0x358] ;  /* 0x00006b00ff0477ac */ /* 0x000ea40008000a00 */
[----:B--2---:R2:W5:Y:S01]  /*0260*/  LDG.E R24, desc[UR4][R24.64] ;  /* 0x0000000418187981 */ /* 0x004562000c1e1900 */
[----:B------:R-:W-:Y:S05]  /*0270*/  BRA `(.L_x_2) ;  /* 0x0000000000087947 */ /* 0x000fea0003800000 */
.L_x_3:
[----:B------:R-:W2:Y:S02]  /*0280*/  LDCU UR4, c[0x0][0x8a0] ;  /* 0x00011400ff0477ac */ /* 0x000ea40008000800 */
[----:B--2---:R-:W-:Y:S02]  /*0290*/  MOV R24, UR4 ;  /* 0x0000000400187c02 */ /* 0x004fe40008000f00 */
.L_x_2:
[----:B------:R-:W-:Y:S01]  /*02a0*/  IMAD.U32 R3, RZ, RZ, UR20 ;  /* 0x00000014ff037e24 */ /* 0x000fe2000f8e00ff */
[----:B------:R-:W-:Y:S04]  /*02b0*/  BSSY.RECONVERGENT B0, `(.L_x_4) ;  /* 0x000000c000007945 */ /* 0x000fe80003800200 */
[C---:B------:R-:W-:Y:S02]  /*02c0*/  ISETP.NE.OR P2, PT, R3.reuse, 0x1, !P1 ;  /* 0x000000010300780c */ /* 0x040fe40004f45670 */
[----:B------:R-:W-:-:S11]  /*02d0*/  ISETP.NE.OR P0, PT, R3, 0x3, !P1 ;  /* 0x000000030300780c */ /* 0x000fd60004f05670 */
[----:B------:R-:W-:Y:S05]  /*02e0*/  @P2 BRA `(.L_x_5) ;  /* 0x0000000000202947 */ /* 0x000fea0003800000 */
[----:B------:R-:W3:Y:S02]  /*02f0*/  LDCU.64 UR4, c[0x0][0x348] ;  /* 0x00006900ff0477ac */ /* 0x000ee40008000a00 */
[----:B---3--:R-:W-:Y:S02]  /*0300*/  UIADD3 UR6, UP1, UPT, UR4, 0x80, URZ ;  /* 0x0000008004067890 */ /* 0x008fe4000ff3e0ff */
[----:B------:R-:W-:Y:S02]  /*0310*/  UIADD3 UR4, UP0, UPT, UR4, 0x180, URZ ;  /* 0x0000018004047890 */ /* 0x000fe4000ff1e0ff */
[----:B------:R-:W-:Y:S02]  /*0320*/  UIADD3.X UR7, UPT, UPT, URZ, UR5, URZ, UP1, !UPT ;  /* 0x00000005ff077290 */ /* 0x000fe40008ffe4ff */
[----:B------:R-:W-:-:S07]  /*0330*/  UIADD3.X UR5, UPT, UPT, URZ, UR5, URZ, UP0, !UPT ;  /* 0x00000005ff057290 */ /* 0x000fce00087fe4ff */
[----:B------:R3:W-:Y:S02]  /*0340*/  UTMACCTL.PF [UR6] ;  /* 0x00000000060079b9 */ /* 0x0007e40008040000 */
[----:B------:R3:W-:Y:S02]  /*0350*/  UTMACCTL.PF [UR4] ;  /* 0x00000000040079b9 */ /* 0x0007e40008040000 */
[----:B---3--:R-:W-:Y:S01]  /*0360*/  NOP ;  /* 0x0000000000007918 */ /* 0x008fe20000000000 */
.L_x_5:
[----:B------:R-:W-:Y:S05]  /*0370*/  BSYNC.RECONVERGENT B0 ;  /* 0x0000000000007941 */ /* 0x000fea0003800200 */
.L_x_4:
[----:B------:R-:W-:Y:S04]  /*0380*/  BSSY.RECONVERGENT B0, `(.L_x_6) ;  /* 0x000000a000007945 */ /* 0x000fe80003800200 */
        /* <DEDUP_REMOVED lines=9> */
.L_x_7:
[----:B------:R-:W-:Y:S05]  /*0420*/  BSYNC.RECONVERGENT B0 ;  /* 0x0000000000007941 */ /* 0x000fea0003800200 */
.L_x_6:
[----:B------:R-:W3:Y:S01]  /*0430*/  LDCU.64 UR4, c[0x0][0x888] ;  /* 0x00011100ff0477ac */ /* 0x000ee20008000a00 */
[----:B------:R-:W-:Y:S02]  /*0440*/  UISETP.EQ.U32.AND UP2, UPT, UR8, URZ, UPT ;  /* 0x000000ff0800728c */ /* 0x000fe4000bf42070 */
[----:B------:R-:W-:Y:S02]  /*0450*/  UPLOP3.LUT UP4, UPT, UPT, UPT, UPT, 0x80, 0x8 ;  /* 0x000000000008789c */ /* 0x000fe40003f8f070 */
[----:B---3--:R-:W-:-:S04]  /*0460*/  UISETP.NE.U32.AND UP0, UPT, UR4, URZ, UPT ;  /* 0x000000ff0400728c */ /* 0x008fc8000bf05070 */
[----:B------:R-:W-:-:S04]  /*0470*/  UISETP.NE.AND.EX UP1, UPT, UR5, URZ, UPT, UP0 ;  /* 0x000000ff0500728c */ /* 0x000fc8000bf25300 */
[----:B------:R-:W-:-:S04]  /*0480*/  UISETP.EQ.OR.EX UP3, UPT, UR9, URZ, !UP1, UP2 ;  /* 0x000000ff0900728c */ /* 0x000fc8000cf62720 */
[----:B------:R-:W-:-:S06]  /*0490*/  UP2UR UR4, UPR, URZ, 0x8 ;  /* 0x00000008ff047883 */ /* 0x000fcc0008000000 */
[----:B------:R-:W-:Y:S01]  /*04a0*/  MOV R67, UR4 ;  /* 0x0000000400437c02 */ /* 0x000fe20008000f00 */
[----:B------:R-:W-:Y:S06]  /*04b0*/  BRA.U !UP3, `(.L_x_8) ;  /* 0x000000010b207547 */ /* 0x000fec000b800000 */
[----:B------:R-:W-:Y:S01]  /*04c0*/  UISETP.NE.U32.AND UP2, UPT, UR8, URZ, UPT ;  /* 0x000000ff0800728c */ /* 0x000fe2000bf45070 */
[----:B-----5:R-:W-:Y:S01]  /*04d0*/  FSETP.NEU.AND P0, PT, R26, RZ, PT ;  /* 0x000000ff1a00720b */ /* 0x020fe20003f0d000 */
[----:B------:R-:W-:Y:S02]  /*04e0*/  USEL UR4, URZ, 0xffffffff, UP1 ;  /* 0xffffffffff047887 */ /* 0x000fe40008800000 */
[----:B------:R-:W-:-:S10]  /*04f0*/  UISETP.NE.AND.EX UP2, UPT, UR9, URZ, UPT, UP2 ;  /* 0x000000ff0900728c */ /* 0x000fd4000bf45320 */
[----:B------:R-:W-:Y:S01]  /*0500*/  VOTEU.ANY UP0, P0 ;  /* 0x0000000000ff7886 */ /* 0x000fe20000000100 */
[----:B------:R-:W-:-:S04]  /*0510*/  @!UP2 USEL UR4, URZ, 0xffffffff, UP0 ;  /* 0xffffffffff04a887 */ /* 0x000fc80008000000 */
[----:B------:R-:W-:-:S04]  /*0520*/  ULOP3.LUT UR4, UR4, 0x1, URZ, 0xc0, !UPT ;  /* 0x0000000104047892 */ /* 0x000fc8000f8ec0ff */
[----:B------:R-:W-:-:S11]  /*0530*/  UISETP.NE.U32.AND UP4, UPT, UR4, 0x1, UPT ;  /* 0x000000010400788c */ /* 0x000fd6000bf85070 */
.L_x_8:
[----:B------:R-:W3:Y:S01]  /*0540*/  SHFL.IDX PT, R3, R64, RZ, 0x1f ;  /* 0x00001fff40037589 */ /* 0x000ee200000e0000 */
[----:B------:R-:W-:Y:S01]  /*0550*/  R2UR UR4, R2 ;  /* 0x00000000020472ca */ /* 0x000fe200000e0000 */
[----:B------:R-:W-:-:S04]  /*0560*/  UISETP.NE.AND UP0, UPT, UR20, 0x2, UPT ;  /* 0x000000021400788c */ /* 0x000fc8000bf05270 */
[----:B------:R-:W-:-:S08]  /*0570*/  USEL UR43, URZ, 0x1, UP0 ;  /* 0x00000001ff2b7887 */ /* 0x000fd00008000000 */
[----:B------:R-:W-:-:S06]  /*0580*/  UISETP.EQ.AND UP2, UPT, UR4, URZ, !UP0 ;  /* 0x000000ff0400728c */ /* 0x000fcc000c742270 */
[----:B------:R-:W-:Y:S02]  /*0590*/  PLOP3.LUT P4, PT, P1, PT, UP2, 0x80, 0x8 ;  /* 0x000000000008781c */ /* 0x000fe40000f8f028 */
[----:B---3--:R-:W-:-:S13]  /*05a0*/  ISETP.NE.AND P0, PT, R3, RZ, PT ;  /* 0x000000ff0300720c */ /* 0x008fda0003f05270 */
[----:B------:R-:W-:Y:S05]  /*05b0*/  @P0 BRA `(.L_x_9) ;  /* 0x0000000000540947 */ /* 0x000fea0003800000 */
[----:B------:R-:W-:Y:S01]  /*05c0*/  UMOV UR4, 0x400 ;  /* 0x0000040000047882 */ /* 0x000fe20000000000 */
[----:B------:R-:W-:Y:S01]  /*05d0*/  UMOV UR8, 0x1 ;  /* 0x0000000100087882 */ /* 0x000fe20000000000 */
[----:B------:R-:W-:Y:S01]  /*05e0*/  UMOV UR6, 0x4 ;  /* 0x0000000400067882 */ /* 0x000fe20000000000 */
[----:B------:R-:W-:Y:S02]  /*05f0*/  ULEA UR4, UR62, UR4, 0x18 ;  /* 0x000000043e047291 */ /* 0x000fe4000f8ec0ff */
[----:B------:R-:W-:-:S04]  /*0600*/  UIADD3 UR8, UPT, UPT, -UR8, 0x100000, URZ ;  /* 0x0010000008087890 */ /* 0x000fc8000fffe1ff */
[----:B------:R-:W-:Y:S02]  /*0610*/  USHF.L.U32 UR9, UR8, 0xb, URZ ;  /* 0x0000000b08097899 */ /* 0x000fe400080006ff */
[----:B------:R-:W-:Y:S02]  /*0620*/  USHF.L.U32 UR8, UR8, 0x1, URZ ;  /* 0x0000000108087899 */ /* 0x000fe400080006ff */
[----:B------:R-:W-:-:S04]  /*0630*/  UIADD3 UR6, UPT, UPT, -UR6, 0x100000, URZ ;  /* 0x0010000006067890 */ /* 0x000fc8000fffe1ff */
[----:B------:R-:W-:Y:S02]  /*0640*/  USHF.L.U32 UR7, UR6, 0xb, URZ ;  /* 0x0000000b06077899 */ /* 0x000fe400080006ff */
[----:B------:R-:W-:Y:S01]  /*0650*/  USHF.L.U32 UR6, UR6, 0x1, URZ ;  /* 0x0000000106067899 */ /* 0x000fe200080006ff */
[----:B------:R-:W-:Y:S01]  /*0660*/  ELECT P0, URZ, PT ;  /* 0x0000000000ff782f */ /* 0x000fe20003800000 */
[----:B------:R-:W3:Y:S02]  /*0670*/  FENCE.VIEW.ASYNC.S ;  /* 0x00000000000073c6 */ /* 0x000ee40000000000 */
[----:B---3--:R3:W4:Y:S08]  /*0680*/  SYNCS.EXCH.64 URZ, [UR4], UR8 ;  /* 0x0000000804ff75b2 */ /* 0x0087300008000100 */
[----:B------:R3:W1:Y:S01]  /*0690*/  SYNCS.EXCH.64 URZ, [UR4+0x20], UR6 ;  /* 0x0000200604ff75b2 */ /* 0x0006620008000100 */
[----:B------:R3:W1:Y:S01]  /*06a0*/  SYNCS.EXCH.64 URZ, [UR4+0x8], UR8 ;  /* 0x0000080804ff75b2 */ /* 0x0006620008000100 */
[----:B------:R3:W1:Y:S01]  /*06b0*/  SYNCS.EXCH.64 URZ, [UR4+0x28], UR6 ;  /* 0x0000280604ff75b2 */ /* 0x0006620008000100 */
[----:B------:R3:W1:Y:S01]  /*06c0*/  SYNCS.EXCH.64 URZ, [UR4+0x10], UR8 ;  /* 0x0000100804ff75b2 */ /* 0x0006620008000100 */
[----:B------:R3:W1:Y:S01]  /*06d0*/  SYNCS.EXCH.64 URZ, [UR4+0x30], UR6 ;  /* 0x0000300604ff75b2 */ /* 0x0006620008000100 */
[----:B------:R3:W1:Y:S01]  /*06e0*/  SYNCS.EXCH.64 URZ, [UR4+0x18], UR8 ;  /* 0x0000180804ff75b2 */ /* 0x0006620008000100 */
[----:B------:R3:W1:Y:S01]  /*06f0*/  SYNCS.EXCH.64 URZ, [UR4+0x38], UR6 ;  /* 0x0000380604ff75b2 */ /* 0x0006620008000100 */
[----:B------:R-:W-:Y:S01]  /*0700*/  NOP ;  /* 0x0000000000007918 */ /* 0x000fe20000000000 */
.L_x_9:
[----:B------:R-:W2:Y:S01]  /*0710*/  SHFL.IDX PT, R3, R64, RZ, 0x1f ;  /* 0x00001fff40037589 */ /* 0x000ea200000e0000 */
[----:B------:R-:W-:Y:S01]  /*0720*/  NOP ;  /* 0x0000000000007918 */ /* 0x000fe20000000000 */
[----:B--2---:R-:W-:-:S13]  /*0730*/  ISETP.NE.AND P0, PT, R3, 0x1, PT ;  /* 0x000000010300780c */ /* 0x004fda0003f05270 */
[----:B------:R-:W-:Y:S05]  /*0740*/  @P0 BRA `(.L_x_10) ;  /* 0x00000000004c0947 */ /* 0x000fea0003800000 */
[----:B---3--:R-:W-:Y:S01]  /*0750*/  UMOV UR4, 0x400 ;  /* 0x0000040000047882 */ /* 0x008fe20000000000 */
        /* <DEDUP_REMOVED lines=10> */
[----:B------:R-:W2:Y:S02]  /*0800*/  FENCE.VIEW.ASYNC.S ;  /* 0x00000000000073c6 */ /* 0x000ea40000000000 */
[----:B--2---:R2:W3:Y:S08]  /*0810*/  SYNCS.EXCH.64 URZ, [UR4+0x40], UR8 ;  /* 0x0000400804ff75b2 */ /* 0x0044f00008000100 */
[----:B------:R2:W1:Y:S01]  /*0820*/  SYNCS.EXCH.64 URZ, [UR4+0x58], UR6 ;  /* 0x0000580604ff75b2 */ /* 0x0004620008000100 */
[----:B------:R2:W1:Y:S01]  /*0830*/  SYNCS.EXCH.64 URZ, [UR4+0x48], UR8 ;  /* 0x0000480804ff75b2 */ /* 0x0004620008000100 */
[----:B------:R2:W1:Y:S01]  /*0840*/  SYNCS.EXCH.64 URZ, [UR4+0x60], UR6 ;  /* 0x0000600604ff75b2 */ /* 0x0004620008000100 */
[----:B------:R2:W1:Y:S01]  /*0850*/  SYNCS.EXCH.64 URZ, [UR4+0x50], UR8 ;  /* 0x0000500804ff75b2 */ /* 0x0004620008000100 */
[----:B------:R2:W1:Y:S01]  /*0860*/  SYNCS.EXCH.64 URZ, [UR4+0x68], UR6 ;  /* 0x0000680604ff75b2 */ /* 0x0004620008000100 */
[----:B------:R-:W-:Y:S01]  /*0870*/  NOP ;  /* 0x0000000000007918 */ /* 0x000fe20000000000 */
.L_x_10:
[----:B------:R-:W4:Y:S01]  /*0880*/  SHFL.IDX PT, R3, R64, RZ, 0x1f ;  /* 0x00001fff40037589 */ /* 0x000f2200000e0000 */
[----:B------:R-:W-:Y:S01]  /*0890*/  NOP ;  /* 0x0000000000007918 */ /* 0x000fe20000000000 */
[----:B----4-:R-:W-:-:S13]  /*08a0*/  ISETP.NE.AND P0, PT, R3, 0x3, PT ;  /* 0x000000030300780c */ /* 0x010fda0003f05270 */
[----:B------:R-:W-:Y:S05]  /*08b0*/  @P0 BRA `(.L_x_11) ;  /* 0x00000000002c0947 */ /* 0x000fea0003800000 */
[----:B--23--:R-:W-:Y:S01]  /*08c0*/  UMOV UR6, 0x400 ;  /* 0x0000040000067882 */ /* 0x00cfe20000000000 */
[----:B------:R-:W-:Y:S01]  /*08d0*/  UMOV UR4, 0x20 ;  /* 0x0000002000047882 */ /* 0x000fe20000000000 */
[----:B------:R-:W-:Y:S02]  /*08e0*/  ULEA UR6, UR62, UR6, 0x18 ;  /* 0x000000063e067291 */ /* 0x000fe4000f8ec0ff */
[----:B------:R-:W-:-:S04]  /*08f0*/  UIADD3 UR4, UPT, UPT, -UR4, 0x100000, URZ ;  /* 0x0010000004047890 */ /* 0x000fc8000fffe1ff */
[----:B------:R-:W-:Y:S02]  /*0900*/  USHF.L.U32 UR5, UR4, 0xb, URZ ;  /* 0x0000000b04057899 */ /* 0x000fe400080006ff */
[----:B------:R-:W-:Y:S01]  /*0910*/  USHF.L.U32 UR4, UR4, 0x1, URZ ;  /* 0x0000000104047899 */ /* 0x000fe200080006ff */
[----:B------:R-:W-:Y:S01]  /*0920*/  ELECT P0, URZ, PT ;  /* 0x0000000000ff782f */ /* 0x000fe20003800000 */
[----:B------:R-:W2:Y:S10]  /*0930*/  FENCE.VIEW.ASYNC.S ;  /* 0x00000000000073c6 */ /* 0x000eb40000000000 */
[----:B--2---:R4:W2:Y:S01]  /*0940*/  SYNCS.EXCH.64 URZ, [UR6+0x70], UR4 ;  /* 0x0000700406ff75b2 */ /* 0x0048a20008000100 */
[----:B------:R4:W3:Y:S02]  /*0950*/  SYNCS.EXCH.64 URZ, [UR6+0x78], UR4 ;  /* 0x0000780406ff75b2 */ /* 0x0008e40008000100 */
[----:B----4-:R-:W-:Y:S01]  /*0960*/  NOP ;  /* 0x0000000000007918 */ /* 0x010fe20000000000 */
.L_x_11:
[----:B------:R-:W4:Y:S01]  /*0970*/  SHFL.IDX PT, R3, R64, RZ, 0x1f ;  /* 0x00001fff40037589 */ /* 0x000f2200000e0000 */
[----:B------:R-:W-:Y:S01]  /*0980*/  NOP ;  /* 0x0000000000007918 */ /* 0x000fe20000000000 */
[----:B----4-:R-:W-:-:S13]  /*0990*/  ISETP.NE.AND P0, PT, R3, 0x4, PT ;  /* 0x000000040300780c */ /* 0x010fda0003f05270 */
[----:B------:R-:W-:Y:S05]  /*09a0*/  @P0 BRA `(.L_x_12) ;  /* 0x0000000000480947 */ /* 0x000fea0003800000 */
[----:B--23--:R-:W-:Y:S01]  /*09b0*/  UMOV UR4, 0x720 ;  /* 0x0000072000047882 */ /* 0x00cfe20000000000 */
[----:B------:R-:W-:Y:S01]  /*09c0*/  UMOV UR6, 0x400 ;  /* 0x0000040000067882 */ /* 0x000fe20000000000 */
[----:B------:R-:W-:Y:S01]  /*09d0*/  USEL UR4, UR4, 0x620, UP4 ;  /* 0x0000062004047887 */ /* 0x000fe2000a000000 */
        /* <DEDUP_REMOVED lines=10> */
[----:B--2---:R4:W2:Y:S08]  /*0a80*/  SYNCS.EXCH.64 URZ, [UR6+0x80], UR8 ;  /* 0x0000800806ff75b2 */ /* 0x0048b00008000100 */
[----:B------:R4:W3:Y:S01]  /*0a90*/  SYNCS.EXCH.64 URZ, [UR6+0x90], UR4 ;  /* 0x0000900406ff75b2 */ /* 0x0008e20008000100 */
[----:B------:R4:W1:Y:S01]  /*0aa0*/  SYNCS.EXCH.64 URZ, [UR6+0x88], UR8 ;  /* 0x0000880806ff75b2 */ /* 0x0008620008000100 */
[----:B------:R4:W1:Y:S02]  /*0ab0*/  SYNCS.EXCH.64 URZ, [UR6+0x98], UR4 ;  /* 0x0000980406ff75b2 */ /* 0x0008640008000100 */
[----:B----4-:R-:W-:Y:S01]  /*0ac0*/  NOP ;  /* 0x0000000000007918 */ /* 0x010fe20000000000 */
.L_x_12:
[----:B------:R-:W4:Y:S01]  /*0ad0*/  SHFL.IDX PT, R3, R64, RZ, 0x1f ;  /* 0x00001fff40037589 */ /* 0x000f2200000e0000 */
[----:B------:R-:W-:Y:S01]  /*0ae0*/  NOP ;  /* 0x0000000000007918 */ /* 0x000fe20000000000 */
[----:B----4-:R-:W-:-:S13]  /*0af0*/  ISETP.NE.AND P0, PT, R3, 0x5, PT ;  /* 0x000000050300780c */ /* 0x010fda0003f05270 */
[----:B------:R-:W-:Y:S05]  /*0b00*/  @P0 BRA `(.L_x_13) ;  /* 0x0000000000540947 */ /* 0x000fea0003800000 */
[----:B--23--:R-:W-:Y:S01]  /*0b10*/  UMOV UR4, 0x400 ;  /* 0x0000040000047882 */ /* 0x00cfe20000000000 */
        /* <DEDUP_REMOVED lines=14> */
[----:B------:R4:W1:Y:S01]  /*0c00*/  SYNCS.EXCH.64 URZ, [UR4+0xc8], UR8 ;  /* 0x0000c80804ff75b2 */ /* 0x0008620008000100 */
[----:B------:R4:W1:Y:S01]  /*0c10*/  SYNCS.EXCH.64 URZ, [UR4+0xb0], UR6 ;  /* 0x0000b00604ff75b2 */ /* 0x0008620008000100 */
[----:B------:R4:W1:Y:S01]  /*0c20*/  SYNCS.EXCH.64 URZ, [UR4+0xd0], UR8 ;  /* 0x0000d00804ff75b2 */ /* 0x0008620008000100 */
[----:B------:R4:W1:Y:S01]  /*0c30*/  SYNCS.EXCH.64 URZ, [UR4+0xb8], UR6 ;  /* 0x0000b80604ff75b2 */ /* 0x0008620008000100 */
[----:B------:R4:W1:Y:S02]  /*0c40*/  SYNCS.EXCH.64 URZ, [UR4+0xd8], UR8 ;  /* 0x0000d80804ff75b2 */ /* 0x0008640008000100 */
[----:B----4-:R-:W-:Y:S01]  /*0c50*/  NOP ;  /* 0x0000000000007918 */ /* 0x010fe20000000000 */
.L_x_13:
[----:B------:R-:W4:Y:S01]  /*0c60*/  SHFL.IDX PT, R3, R64, RZ, 0x1f ;  /* 0x00001fff40037589 */ /* 0x000f2200000e0000 */
[----:B------:R-:W-:Y:S01]  /*0c70*/  ISETP.NE.OR P1, PT, RZ, UR20, !P1 ;  /* 0x00000014ff007c0c */ /* 0x000fe2000cf25670 */
        /* <DEDUP_REMOVED lines=12> */
[----:B------:R4:W3:Y:S01]  /*0d40*/  SYNCS.EXCH.64 URZ, [UR4+0xf0], UR6 ;  /* 0x0000f00604ff75b2 */ /* 0x0008e20008000100 */
[----:B------:R4:W1:Y:S01]  /*0d50*/  SYNCS.EXCH.64 URZ, [UR4+0xe8], UR6 ;  /* 0x0000e80604ff75b2 */ /* 0x0008620008000100 */
[----:B------:R4:W1:Y:S02]  /*0d60*/  SYNCS.EXCH.64 URZ, [UR4+0xf8], UR6 ;  /* 0x0000f80604ff75b2 */ /* 0x0008640008000100 */
[----:B----4-:R-:W-:Y:S01]  /*0d70*/  NOP ;  /* 0x0000000000007918 */ /* 0x010fe20000000000 */
.L_x_14:
[----:B------:R-:W-:Y:S01]  /*0d80*/  VOTEU.ALL UP0, P1 ;  /* 0x0000000000ff7886 */ /* 0x000fe20000800000 */
[----:B--23--:R-:W-:Y:S01]  /*0d90*/  UMOV UR4, 0x20 ;  /* 0x0000002000047882 */ /* 0x00cfe20000000000 */
[----:B------:R-:W2:Y:S01]  /*0da0*/  LDCU UR7, c[0x0][0x36c] ;  /* 0x00006d80ff0777ac */ /* 0x000ea20008000800 */
[----:B------:R-:W-:Y:S01]  /*0db0*/  NOP ;  /* 0x0000000000007918 */ /* 0x000fe20000000000 */
[----:B-1----:R-:W-:Y:S01]  /*0dc0*/  LOP3.LUT R5, R70, 0x1f, RZ, 0xc0, !PT ;  /* 0x0000001f46057812 */ /* 0x002fe200078ec0ff */
[----:B------:R-:W-:Y:S01]  /*0dd0*/  @!UP0 UMOV UR6, 0x400 ;  /* 0x0000040000068882 */ /* 0x000fe20000000000 */
[----:B------:R-:W-:-:S04]  /*0de0*/  @!UP0 UIADD3 UR4, UPT, UPT, -UR4, 0x100000, URZ ;  /* 0x0010000004048890 */ /* 0x000fc8000fffe1ff */
[----:B------:R-:W-:Y:S02]  /*0df0*/  @!UP0 USHF.L.U32 UR5, UR4, 0xb, URZ ;  /* 0x0000000b04058899 */ /* 0x000fe400080006ff */
[----:B------:R-:W-:Y:S02]  /*0e00*/  @!UP0 USHF.L.U32 UR4, UR4, 0x1, URZ ;  /* 0x0000000104048899 */ /* 0x000fe400080006ff */
[----:B------:R-:W-:Y:S01]  /*0e10*/  @!UP0 ULEA UR6, UR62, UR6, 0x18 ;  /* 0x000000063e068291 */ /* 0x000fe2000f8ec0ff */
[----:B------:R-:W-:Y:S01]  /*0e20*/  VOTEU.ALL UP0, P1 ;  /* 0x0000000000ff7886 */ /* 0x000fe20000800000 */
[----:B------:R-:W-:Y:S02]  /*0e30*/  UISETP.NE.AND UP5, UPT, UR20, URZ, UPT ;  /* 0x000000ff1400728c */ /* 0x000fe4000bfa5270 */
[----:B--2---:R-:W-:Y:S01]  /*0e40*/  UISETP.EQ.U32.AND UP6, UPT, UR7, 0x1, UPT ;  /* 0x000000010700788c */ /* 0x004fe2000bfc2070 */
[----:B------:R-:W1:Y:S07]  /*0e50*/  FENCE.VIEW.ASYNC.S ;  /* 0x00000000000073c6 */ /* 0x000e6e0000000000 */
[----:B-1----:R1:W2:Y:S01]  /*0e60*/  @!UP0 SYNCS.EXCH.64 URZ, [UR6+0x100], UR4 ;  /* 0x0001000406ff85b2 */ /* 0x0022a20008000100 */
[----:B------:R-:W-:Y:S05]  /*0e70*/  BRA.U !UP6, `(.L_x_15) ;  /* 0x000000010e087547 */ /* 0x000fea000b800000 */
[----:B--2---:R-:W-:Y:S01]  /*0e80*/  UCGABAR_ARV ;  /* 0x00000000000079c7 */ /* 0x004fe20008000000 */
[----:B------:R-:W-:Y:S05]  /*0e90*/  BRA `(.L_x_16) ;  /* 0x0000000000047947 */ /* 0x000fea0003800000 */
.L_x_15:
[----:B--2---:R-:W-:Y:S01]  /*0ea0*/  NOP ;  /* 0x0000000000007918 */ /* 0x004fe20000000000 */
.L_x_16:
[----:B------:R-:W2:Y:S01]  /*0eb0*/  S2UR UR23, SR_CTAID.X ;  /* 0x00000000001779c3 */ /* 0x000ea20000002500 */
[----:B------:R-:W-:-:S05]  /*0ec0*/  CS2R.32 R66, SR_CgaSize ;  /* 0x0000000000427805 */ /* 0x000fca0000008a00 */
[----:B------:R-:W-:-:S05]  /*0ed0*/  IMAD R66, R66, -0xa0, RZ ;  /* 0xffffff6042427824 */ /* 0x000fca00078e02ff */
[----:B-1----:R-:W-:-:S14]  /*0ee0*/  R2UR UR5, R66 ;  /* 0x00000000420572ca */ /* 0x002fdc00000e0000 */
[----:B------:R-:W1:Y:S01]  /*0ef0*/  LDCU UR5, c[0x0][UR5+0x2b0] ;  /* 0x00005600050577ac */ /* 0x000e620008000800 */
[----:B------:R-:W-:Y:S02]  /*0f00*/  R2UR UR9, R2 ;  /* 0x00000000020972ca */ /* 0x000fe400000e0000 */
[----:B------:R-:W-:-:S05]  /*0f10*/  CS2R.32 R66, SR_CgaSize ;  /* 0x0000000000427805 */ /* 0x000fca0000008a00 */
[----:B------:R-:W-:-:S05]  /*0f20*/  IMAD R66, R66, -0xa0, RZ ;  /* 0xffffff6042427824 */ /* 0x000fca00078e02ff */
[----:B------:R-:W-:-:S14]  /*0f30*/  R2UR UR4, R66 ;  /* 0x00000000420472ca */ /* 0x000fdc00000e0000 */
[----:B------:R-:W3:Y:S01]  /*0f40*/  LDCU UR4, c[0x0][UR4+0x2b4] ;  /* 0x00005680040477ac */ /* 0x000ee20008000800 */
[----:B------:R-:W4:Y:S01]  /*0f50*/  S2UR UR26, SR_CTAID.Y ;  /* 0x00000000001a79c3 */ /* 0x000f220000002600 */
[----:B------:R-:W-:-:S05]  /*0f60*/  CS2R.32 R66, SR_CgaSize ;  /* 0x0000000000427805 */ /* 0x000fca0000008a00 */
[----:B------:R-:W-:-:S05]  /*0f70*/  IMAD R66, R66, -0xa0, RZ ;  /* 0xffffff6042427824 */ /* 0x000fca00078e02ff */
[----:B------:R-:W-:-:S14]  /*0f80*/  R2UR UR7, R66 ;  /* 0x00000000420772ca */ /* 0x000fdc00000e0000 */
[----:B------:R-:W3:Y:S01]  /*0f90*/  LDCU UR7, c[0x0][UR7+0x2a0] ;  /* 0x00005400070777ac */ /* 0x000ee20008000800 */
[----:B------:R-:W-:-:S05]  /*0fa0*/  CS2R.32 R66, SR_CgaSize ;  /* 0x0000000000427805 */ /* 0x000fca0000008a00 */
[----:B------:R-:W-:-:S05]  /*0fb0*/  IMAD R66, R66, -0xa0, RZ ;  /* 0xffffff6042427824 */ /* 0x000fca00078e02ff */
[----:B------:R-:W-:-:S14]  /*0fc0*/  R2UR UR8, R66 ;  /* 0x00000000420872ca */ /* 0x000fdc00000e0000 */
[----:B------:R-:W3:Y:S01]  /*0fd0*/  LDCU UR8, c[0x0][UR8+0x2a4] ;  /* 0x00005480080877ac */ /* 0x000ee20008000800 */
[----:B------:R-:W-:Y:S01]  /*0fe0*/  UISETP.GT.U32.AND UP0, UPT, UR9, 0xffff, UPT ;  /* 0x0000ffff0900788c */ /* 0x000fe2000bf04070 */
[----:B------:R-:W3:Y:S01]  /*0ff0*/  LDCU UR21, c[0x0][0xb24] ;  /* 0x00016480ff1577ac */ /* 0x000ee20008000800 */
[----:B------:R-:W3:Y:S01]  /*1000*/  LDCU UR39, c[0x0][0xb24] ;  /* 0x00016480ff2777ac */ /* 0x000ee20008000800 */
[----:B--2---:R-:W-:Y:S01]  /*1010*/  I2FP.F32.U32 R4, UR23 ;  /* 0x0000001700047c45 */ /* 0x004fe20008201000 */
[----:B------:R-:W2:Y:S04]  /*1020*/  LDCU UR25, c[0x0][0xb30] ;  /* 0x00016600ff1977ac */ /* 0x000ea80008000800 */
[----:B-1----:R-:W-:Y:S01]  /*1030*/  FMUL R4, R4, UR5 ;  /* 0x0000000504047c20 */ /* 0x002fe20008400000 */
[----:B------:R-:W-:Y:S01]  /*1040*/  USEL UR5, UR9, 0xffff, !UP0 ;  /* 0x0000ffff09057887 */ /* 0x000fe2000c000000 */
[----:B----4-:R-:W-:Y:S01]  /*1050*/  I2FP.F32.U32 R3, UR26 ;  /* 0x0000001a00037c45 */ /* 0x010fe20008201000 */
[----:B------:R-:W-:-:S03]  /*1060*/  USHF.L.U32 UR31, UR62, 0x7, URZ ;  /* 0x000000073e1f7899 */ /* 0x000fc600080006ff */
[----:B------:R-:W1:Y:S01]  /*1070*/  F2I.U32.TRUNC.NTZ R4, R4 ;  /* 0x0000000400047305 */ /* 0x000e62000020f000 */
[----:B------:R-:W-:Y:S01]  /*1080*/  ULOP3.LUT UR30, UR5, 0xffff, URZ, 0xc0, !UPT ;  /* 0x0000ffff051e7892 */ /* 0x000fe2000f8ec0ff */
[----:B---3--:R-:W-:-:S06]  /*1090*/  FMUL R3, R3, UR4 ;  /* 0x0000000403037c20 */ /* 0x008fcc0008400000 */
[----:B------:R-:W3:Y:S01]  /*10a0*/  F2I.U32.TRUNC.NTZ R3, R3 ;  /* 0x0000000300037305 */ /* 0x000ee2000020f000 */
[----:B-1----:R-:W-:Y:S02]  /*10b0*/  R2UR UR4, R4 ;  /* 0x00000000040472ca */ /* 0x002fe400000e0000 */
[----:B------:R-:W-:Y:S02]  /*10c0*/  PRMT R4, RZ, 0x7610, R4 ;  /* 0x00007610ff047816 */ /* 0x000fe40000000004 */
[----:B---3--:R-:W-:Y:S02]  /*10d0*/  R2UR UR6, R3 ;  /* 0x00000000030672ca */ /* 0x008fe400000e0000 */
[----:B------:R-:W-:-:S07]  /*10e0*/  PRMT R3, RZ, 0x7610, R3 ;  /* 0x00007610ff037816 */ /* 0x000fce0000000003 */
[----:B------:R-:W-:-:S04]  /*10f0*/  UIADD3 UR5, UPT, UPT, -UR4, URZ, URZ ;  /* 0x000000ff04057290 */ /* 0x000fc8000fffe1ff */
[----:B------:R-:W-:Y:S02]  /*1100*/  UIMAD UR5, UR7, UR5, UR23 ;  /* 0x00000005070572a4 */ /* 0x000fe4000f8e0217 */
[----:B------:R-:W-:-:S04]  /*1110*/  UIADD3 UR4, UPT, UPT, -UR6, URZ, URZ ;  /* 0x000000ff06047290 */ /* 0x000fc8000fffe1ff */
[----:B------:R-:W-:Y:S01]  /*1120*/  IMAD.U32 R66, RZ, RZ, UR5 ;  /* 0x00000005ff427e24 */ /* 0x000fe2000f8e00ff */
[----:B------:R-:W-:-:S06]  /*1130*/  UIMAD UR4, UR8, UR4, UR26 ;  /* 0x00000004080472a4 */ /* 0x000fcc000f8e021a */
[----:B------:R-:W-:Y:S01]  /*1140*/  IMAD.U32 R65, RZ, RZ, UR4 ;  /* 0x00000004ff417e24 */ /* 0x000fe2000f8e00ff */
[----:B--2---:R-:W-:Y:S06]  /*1150*/  BRA.U UP5, `(.L_x_17) ;  /* 0x00000001056c7547 */ /* 0x004fec000b800000 */
[----:B------:R-:W-:Y:S02]  /*1160*/  R2UR UR4, R65 ;  /* 0x00000000410472ca */ /* 0x000fe400000e0000 */
[----:B------:R-:W-:-:S11]  /*1170*/  R2UR UR10, R66 ;  /* 0x00000000420a72ca */ /* 0x000fd600000e0000 */
[----:B------:R-:W-:Y:S02]  /*1180*/  UISETP.NE.AND UP0, UPT, UR4, URZ, UPT ;  /* 0x000000ff0400728c */ /* 0x000fe4000bf05270 */
[----:B------:R-:W-:Y:S02]  /*1190*/  ULOP3.LUT UR4, UR10, 0x2, URZ, 0x3c, !UPT ;  /* 0x000000020a047892 */ /* 0x000fe4000f8e3cff */
[----:B------:R-:W-:Y:S02]  /*11a0*/  UISETP.GT.U32.AND UP2, UPT, UR10, 0x1, UP0 ;  /* 0x000000010a00788c */ /* 0x000fe40008744070 */
[----:B------:R-:W-:Y:S02]  /*11b0*/  ULOP3.LUT UR5, UR10, 0x4, URZ, 0x3c, !UPT ;  /* 0x000000040a057892 */ /* 0x000fe4000f8e3cff */
[----:B------:R-:W-:Y:S02]  /*11c0*/  USEL UR8, URZ, 0x1, UP2 ;  /* 0x00000001ff087887 */ /* 0x000fe40009000000 */
[----:B------:R-:W-:-:S02]  /*11d0*/  USEL UR7, URZ, 0x2, UP2 ;  /* 0x00000002ff077887 */ /* 0x000fc40009000000 */
[----:B------:R-:W-:Y:S02]  /*11e0*/  UISETP.GT.U32.AND UP2, UPT, UR4, 0x1, UP0 ;  /* 0x000000010400788c */ /* 0x000fe40008744070 */
[----:B------:R-:W-:Y:S02]  /*11f0*/  ULOP3.LUT UR4, UR10, 0x6, URZ, 0x3c, !UPT ;  /* 0x000000060a047892 */ /* 0x000fe4000f8e3cff */
[----:B------:R-:W-:Y:S02]  /*1200*/  USEL UR6, URZ, 0x4, UP2 ;  /* 0x00000004ff067887 */ /* 0x000fe40009000000 */
[----:B------:R-:W-:Y:S02]  /*1210*/  USEL UR9, URZ, 0x8, UP2 ;  /* 0x00000008ff097887 */ /* 0x000fe40009000000 */
[----:B------:R-:W-:Y:S02]  /*1220*/  UISETP.GT.U32.AND UP2, UPT, UR5, 0x1, UP0 ;  /* 0x000000010500788c */ /* 0x000fe40008744070 */
[----:B------:R-:W-:-:S02]  /*1230*/  UISETP.GT.U32.AND UP0, UPT, UR4, 0x1, UP0 ;  /* 0x000000010400788c */ /* 0x000fc40008704070 */
[----:B------:R-:W-:Y:S02]  /*1240*/  USEL UR4, URZ, 0x10, UP2 ;  /* 0x00000010ff047887 */ /* 0x000fe40009000000 */
[----:B------:R-:W-:Y:S02]  /*1250*/  UIADD3 UR5, UPT, UPT, UR6, UR7, UR8 ;  /* 0x0000000706057290 */ /* 0x000fe4000fffe008 */
[----:B------:R-:W-:Y:S02]  /*1260*/  USEL UR7, URZ, 0x40, UP0 ;  /* 0x00000040ff077887 */ /* 0x000fe40008000000 */
[----:B------:R-:W-:Y:S02]  /*1270*/  USEL UR8, URZ, 0x20, UP2 ;  /* 0x00000020ff087887 */ /* 0x000fe40009000000 */
[----:B------:R-:W-:Y:S02]  /*1280*/  UIADD3 UR5, UPT, UPT, UR4, UR5, UR9 ;  /* 0x0000000504057290 */ /* 0x000fe4000fffe009 */
[----:B------:R-:W-:-:S02]  /*1290*/  ULOP3.LUT UR4, UR10, 0xfffffffe, URZ, 0xc0, !UPT ;  /* 0xfffffffe0a047892 */ /* 0x000fc4000f8ec0ff */
[----:B------:R-:W-:Y:S02]  /*12a0*/  USEL UR6, URZ, 0x80, UP0 ;  /* 0x00000080ff067887 */ /* 0x000fe40008000000 */
[----:B------:R-:W-:-:S03]  /*12b0*/  UIADD3 UR5, UPT, UPT, UR7, UR5, UR8 ;  /* 0x0000000507057290 */ /* 0x000fc6000fffe008 */
[----:B------:R-:W-:Y:S01]  /*12c0*/  UMOV UR7, 0x3 ;  /* 0x0000000300077882 */ /* 0x000fe20000000000 */
[----:B------:R-:W-:Y:S02]  /*12d0*/  UIADD3 UR5, UPT, UPT, UR5, UR6, URZ ;  /* 0x0000000605057290 */ /* 0x000fe4000fffe0ff */
[----:B------:R-:W-:-:S04]  /*12e0*/  USHF.L.U32 UR4, UR7, UR4, URZ ;  /* 0x0000000407047299 */ /* 0x000fc800080006ff */
[----:B------:R-:W-:Y:S02]  /*12f0*/  IMAD.U32 R4, RZ, RZ, UR5 ;  /* 0x00000005ff047e24 */ /* 0x000fe4000f8e00ff */
[----:B------:R-:W-:-:S07]  /*1300*/  IMAD.U32 R3, RZ, RZ, UR4 ;  /* 0x00000004ff037e24 */ /* 0x000fce000f8e00ff */
.L_x_17:
[----:B------:R-:W1:Y:S01]  /*1310*/  S2UR UR60, SR_CTAID.Z ;  /* 0x00000000003c79c3 */ /* 0x000e620000002700 */
[----:B------:R-:W-:Y:S01]  /*1320*/  UISETP.GE.AND UP0, UPT, UR21, 0x1, UPT ;  /* 0x000000011500788c */ /* 0x000fe2000bf06270 */
[----:B------:R-:W-:Y:S01]  /*1330*/  UMOV UR28, 0x55 ;  /* 0x00000055001c7882 */ /* 0x000fe20000000000 */
[----:B------:R-:W-:-:S07]  /*1340*/  UMOV UR27, UR23 ;  /* 0x00000017001b7c82 */ /* 0x000fce0008000000 */
[----:B------:R-:W-:Y:S05]  /*1350*/  BRA.U !UP0, `(.L_x_18) ;  /* 0x0000000108d47547 */ /* 0x000fea000b800000 */
[----:B------:R-:W2:Y:S01]  /*1360*/  LDCU.128 UR16, c[0x0][0xb10] ;  /* 0x00016200ff1077ac */ /* 0x000ea20008000c00 */
[----:B------:R-:W3:Y:S01]  /*1370*/  LDCU UR6, c[0x0][0x370] ;  /* 0x00006e00ff0677ac */ /* 0x000ee20008000800 */
[----:B------:R-:W4:Y:S01]  /*1380*/  LDCU UR7, c[0x0][0x374] ;  /* 0x00006e80ff0777ac */ /* 0x000f220008000800 */
[----:B------:R-:W1:Y:S01]  /*1390*/  LDCU UR22, c[0x0][0xb0c] ;  /* 0x00016180ff1677ac */ /* 0x000e620008000800 */
[----:B------:R-:W1:Y:S01]  /*13a0*/  LDCU UR24, c[0x0][0xb20] ;  /* 0x00016400ff1877ac */ /* 0x000e620008000800 */
[----:B------:R-:W1:Y:S01]  /*13b0*/  LDCU.64 UR8, c[0x0][0xb28] ;  /* 0x00016500ff0877ac */ /* 0x000e620008000a00 */
[----:B--2---:R-:W-:Y:S02]  /*13c0*/  UISETP.NE.AND UP3, UPT, UR18, 0x1, UPT ;  /* 0x000000011200788c */ /* 0x004fe4000bf65270 */
[----:B----4-:R-:W-:Y:S02]  /*13d0*/  UIMAD.WIDE.U32 UR10, UR7, UR19, URZ ;  /* 0x00000013070a72a5 */ /* 0x010fe4000f8e00ff */
[----:B---3--:R-:W-:-:S02]  /*13e0*/  UIMAD.WIDE.U32 UR12, UR6, UR16, URZ ;  /* 0x00000010060c72a5 */ /* 0x008fc4000f8e00ff */
[----:B-1----:R-:W-:Y:S02]  /*13f0*/  UISETP.NE.AND UP0, UPT, UR22, 0x1, UPT ;  /* 0x000000011600788c */ /* 0x002fe4000bf05270 */
[----:B------:R-:W-:Y:S01]  /*1400*/  UIMAD.WIDE.U32 UR4, UR23, UR16, URZ ;  /* 0x00000010170472a5 */ /* 0x000fe2000f8e00ff */
[----:B------:R-:W-:Y:S02]  /*1410*/  UMOV UR10, UR11 ;  /* 0x0000000b000a7c82 */ /* 0x000fe40008000000 */
[----:B------:R-:W-:Y:S01]  /*1420*/  UMOV UR12, UR13 ;  /* 0x0000000d000c7c82 */ /* 0x000fe20008000000 */
[----:B------:R-:W-:Y:S02]  /*1430*/  @UP3 USHF.R.U32.HI UR7, URZ, UR24, UR10 ;  /* 0x00000018ff073299 */ /* 0x000fe4000801160a */
[----:B------:R-:W-:Y:S01]  /*1440*/  UISETP.NE.AND UP2, UPT, UR21, 0x1, UPT ;  /* 0x000000011500788c */ /* 0x000fe2000bf45270 */
[----:B------:R-:W-:Y:S02]  /*1450*/  UMOV UR4, UR5 ;  /* 0x0000000500047c82 */ /* 0x000fe40008000000 */
[----:B------:R-:W-:-:S02]  /*1460*/  @UP0 USHF.R.U32.HI UR6, URZ, UR17, UR12 ;  /* 0x00000011ff060299 */ /* 0x000fc4000801160c */
[----:B------:R-:W-:Y:S02]  /*1470*/  USHF.R.U32.HI UR4, URZ, UR17, UR4 ;  /* 0x00000011ff047299 */ /* 0x000fe40008011604 */
[----:B------:R-:W-:Y:S02]  /*1480*/  UIMAD.WIDE.U32 UR12, UR26, UR19, URZ ;  /* 0x000000131a0c72a5 */ /* 0x000fe4000f8e00ff */
[----:B------:R-:W-:Y:S02]  /*1490*/  UIMAD.WIDE.U32 UR10, UR7, UR8, URZ ;  /* 0x00000008070a72a5 */ /* 0x000fe4000f8e00ff */
[----:B------:R-:W-:Y:S02]  /*14a0*/  UIMAD.WIDE.U32 UR14, UR6, UR8, URZ ;  /* 0x00000008060e72a5 */ /* 0x000fe4000f8e00ff */
[----:B------:R-:W-:-:S03]  /*14b0*/  USEL UR5, UR23, UR4, !UP0 ;  /* 0x0000000417057287 */ /* 0x000fc6000c000000 */
[----:B------:R-:W-:Y:S01]  /*14c0*/  UMOV UR4, UR13 ;  /* 0x0000000d00047c82 */ /* 0x000fe20008000000 */
[----:B------:R-:W-:Y:S01]  /*14d0*/  UMOV UR10, UR11 ;  /* 0x0000000b000a7c82 */ /* 0x000fe20008000000 */
[----:B------:R-:W-:Y:S02]  /*14e0*/  USHF.R.U32.HI UR4, URZ, UR24, UR4 ;  /* 0x00000018ff047299 */ /* 0x000fe40008011604 */
[----:B------:R-:W-:Y:S01]  /*14f0*/  @UP2 USHF.R.U32.HI UR7, URZ, UR9, UR10 ;  /* 0x00000009ff072299 */ /* 0x000fe2000801160a */
[----:B------:R-:W-:Y:S01]  /*1500*/  UMOV UR14, UR15 ;  /* 0x0000000f000e7c82 */ /* 0x000fe20008000000 */
[----:B------:R-:W-:Y:S02]  /*1510*/  USEL UR4, UR26, UR4, !UP3 ;  /* 0x000000041a047287 */ /* 0x000fe4000d800000 */
[----:B------:R-:W-:Y:S02]  /*1520*/  @UP2 USHF.R.U32.HI UR6, URZ, UR9, UR14 ;  /* 0x00000009ff062299 */ /* 0x000fe4000801160e */
[----:B------:R-:W-:-:S02]  /*1530*/  UIMAD UR7, UR7, UR21, URZ ;  /* 0x00000015070772a4 */ /* 0x000fc4000f8e02ff */
[----:B------:R-:W-:Y:S02]  /*1540*/  UIMAD UR12, UR6, UR21, URZ ;  /* 0x00000015060c72a4 */ /* 0x000fe4000f8e02ff */
[----:B------:R-:W-:Y:S02]  /*1550*/  UISETP.GE.AND UP0, UPT, UR4, UR7, UPT ;  /* 0x000000070400728c */ /* 0x000fe4000bf06270 */
[----:B------:R-:W-:Y:S02]  /*1560*/  UIMAD.WIDE.U32 UR10, UR4, UR8, URZ ;  /* 0x00000008040a72a5 */ /* 0x000fe4000f8e00ff */
[----:B------:R-:W-:Y:S02]  /*1570*/  UISETP.GE.OR UP0, UPT, UR5, UR12, UP0 ;  /* 0x0000000c0500728c */ /* 0x000fe40008706670 */
[----:B------:R-:W-:Y:S02]  /*1580*/  UIMAD.WIDE.U32 UR12, UR5, UR8, URZ ;  /* 0x00000008050c72a5 */ /* 0x000fe4000f8e00ff */
[----:B------:R-:W-:Y:S01]  /*1590*/  UIADD3 UR10, UPT, UPT, -UR4, URZ, URZ ;  /* 0x000000ff040a7290 */ /* 0x000fe2000fffe1ff */
[----:B------:R-:W-:Y:S01]  /*15a0*/  UMOV UR8, UR11 ;  /* 0x0000000b00087c82 */ /* 0x000fe20008000000 */
[----:B------:R-:W-:-:S02]  /*15b0*/  UIADD3 UR27, UPT, UPT, -UR5, URZ, URZ ;  /* 0x000000ff051b7290 */ /* 0x000fc4000fffe1ff */
[----:B------:R-:W-:-:S03]  /*15c0*/  USHF.R.U32.HI UR8, URZ, UR9, UR8 ;  /* 0x00000009ff087299 */ /* 0x000fc60008011608 */
[----:B------:R-:W-:Y:S01]  /*15d0*/  @!UP0 UMOV UR7, UR13 ;  /* 0x0000000d00078c82 */ /* 0x000fe20008000000 */
[----:B------:R-:W-:Y:S02]  /*15e0*/  UIMAD UR26, UR18, UR10, UR26 ;  /* 0x0000000a121a72a4 */ /* 0x000fe4000f8e021a */
[----:B------:R-:W-:Y:S02]  /*15f0*/  USEL UR8, UR4, UR8, !UP2 ;  /* 0x0000000804087287 */ /* 0x000fe4000d000000 */
[----:B------:R-:W-:Y:S02]  /*1600*/  @!UP0 USHF.R.U32.HI UR7, URZ, UR9, UR7 ;  /* 0x00000009ff078299 */ /* 0x000fe40008011607 */
[----:B------:R-:W-:Y:S02]  /*1610*/  UIADD3 UR9, UPT, UPT, -UR8, URZ, URZ ;  /* 0x000000ff08097290 */ /* 0x000fe4000fffe1ff */
[----:B------:R-:W-:Y:S02]  /*1620*/  @!UP0 USEL UR7, UR5, UR7, !UP2 ;  /* 0x0000000705078287 */ /* 0x000fe4000d000000 */
[----:B------:R-:W-:-:S02]  /*1630*/  UIMAD UR9, UR21, UR9, UR4 ;  /* 0x00000009150972a4 */ /* 0x000fc4000f8e0204 */
[----:B------:R-:W-:Y:S02]  /*1640*/  @!UP0 UIADD3 UR8, UPT, UPT, UR8, -UR7, URZ ;  /* 0x8000000708088290 */ /* 0x000fe4000fffe0ff */
[----:B------:R-:W-:Y:S02]  /*1650*/  @!UP0 UIMAD UR6, UR9, UR6, UR7 ;  /* 0x00000006090682a4 */ /* 0x000fe4000f8e0207 */
[----:B------:R-:W-:Y:S02]  /*1660*/  @!UP0 UIMAD UR4, UR8, UR21, UR5 ;  /* 0x00000015080482a4 */ /* 0x000fe4000f8e0205 */
[----:B------:R-:W-:Y:S02]  /*1670*/  UIMAD UR27, UR22, UR27, UR23 ;  /* 0x0000001b161b72a4 */ /* 0x000fe4000f8e0217 */
[----:B------:R-:W-:Y:S01]  /*1680*/  UIMAD UR26, UR4, UR18, UR26 ;  /* 0x00000012041a72a4 */ /* 0x000fe2000f8e021a */
[----:B------:R-:W-:Y:S02]  /*1690*/  @!UP0 UMOV UR5, UR6 ;  /* 0x0000000600058c82 */ /* 0x000fe40008000000 */
[----:B------:R-:W-:-:S12]  /*16a0*/  UIMAD UR27, UR5, UR22, UR27 ;  /* 0x00000016051b72a4 */ /* 0x000fd8000f8e021b */
.L_x_18:
[----:B------:R-:W-:Y:S02]  /*16b0*/  UISETP.NE.AND UP2, UPT, UR25, 0x1, UPT ;  /* 0x000000011900788c */ /* 0x000fe4000bf45270 */
[----:B------:R-:W-:Y:S02]  /*16c0*/  UISETP.NE.AND UP0, UPT, UR20, 0x2, UPT ;  /* 0x000000021400788c */ /* 0x000fe4000bf05270 */
[----:B------:R-:W-:Y:S02]  /*16d0*/  ULOP3.LUT UR31, UR31, 0x300, URZ, 0xc0, !UPT ;  /* 0x000003001f1f7892 */ /* 0x000fe4000f8ec0ff */
[----:B------:R-:W-:-:S03]  /*16e0*/  USHF.L.U32 UR30, UR28, UR30, URZ ;  /* 0x0000001e1c1e7299 */ /* 0x000fc600080006ff */
[----:B------:R-:W-:Y:S09]  /*16f0*/  BRA.U UP2, `(.L_x_19) ;  /* 0x0000000102407547 */ /* 0x000ff2000b800000 */
[----:B------:R-:W2:Y:S01]  /*1700*/  LDCU.128 UR8, c[0x0][0xb10] ;  /* 0x00016200ff0877ac */ /* 0x000ea20008000c00 */
[----:B------:R-:W3:Y:S01]  /*1710*/  LDCU UR12, c[0x0][0xb0c] ;  /* 0x00016180ff0c77ac */ /* 0x000ee20008000800 */
[----:B------:R-:W4:Y:S01]  /*1720*/  LDCU UR13, c[0x0][0xb20] ;  /* 0x00016400ff0d77ac */ /* 0x000f220008000800 */
[----:B--2---:R-:W-:Y:S02]  /*1730*/  UIMAD.WIDE.U32 UR4, UR27, UR8, URZ ;  /* 0x000000081b0472a5 */ /* 0x004fe4000f8e00ff */
[----:B------:R-:W-:Y:S02]  /*1740*/  UIMAD.WIDE.U32 UR6, UR26, UR11, URZ ;  /* 0x0000000b1a0672a5 */ /* 0x000fe4000f8e00ff */
[----:B---3--:R-:W-:Y:S02]  /*1750*/  UISETP.NE.AND UP2, UPT, UR12, 0x1, UPT ;  /* 0x000000010c00788c */ /* 0x008fe4000bf45270 */
[----:B------:R-:W-:-:S03]  /*1760*/  USHF.R.U32.HI UR5, URZ, UR9, UR5 ;  /* 0x00000009ff057299 */ /* 0x000fc60008011605 */
[----:B------:R-:W-:Y:S01]  /*1770*/  UMOV UR4, UR7 ;  /* 0x0000000700047c82 */ /* 0x000fe20008000000 */
[----:B------:R-:W-:Y:S02]  /*1780*/  USEL UR5, UR27, UR5, !UP2 ;  /* 0x000000051b057287 */ /* 0x000fe4000d000000 */
[----:B------:R-:W-:Y:S02]  /*1790*/  UISETP.NE.AND UP2, UPT, UR10, 0x1, UPT ;  /* 0x000000010a00788c */ /* 0x000fe4000bf45270 */
[----:B----4-:R-:W-:-:S04]  /*17a0*/  USHF.R.U32.HI UR4, URZ, UR13, UR4 ;  /* 0x0000000dff047299 */ /* 0x010fc80008011604 */
[----:B------:R-:W-:-:S04]  /*17b0*/  USEL UR4, UR26, UR4, !UP2 ;  /* 0x000000041a047287 */ /* 0x000fc8000d000000 */
[----:B------:R-:W-:Y:S02]  /*17c0*/  UIADD3 UR6, UPT, UPT, -UR4, UR5, URZ ;  /* 0x0000000504067290 */ /* 0x000fe4000fffe1ff */
[----:B------:R-:W-:Y:S02]  /*17d0*/  UIADD3 UR4, UPT, UPT, UR4, -UR5, URZ ;  /* 0x8000000504047290 */ /* 0x000fe4000fffe0ff */
[----:B------:R-:W-:Y:S02]  /*17e0*/  UIMAD UR26, UR6, UR10, UR26 ;  /* 0x0000000a061a72a4 */ /* 0x000fe4000f8e021a */
[----:B------:R-:W-:-:S12]  /*17f0*/  UIMAD UR27, UR4, UR12, UR27 ;  /* 0x0000000c041b72a4 */ /* 0x000fd8000f8e021b */
.L_x_19:
[----:B------:R-:W-:Y:S05]  /*1800*/  BRA.U !UP6, `(.L_x_20) ;  /* 0x000000010e0c7547 */ /* 0x000fea000b800000 */
[----:B------:R-:W-:Y:S01]  /*1810*/  UCGABAR_WAIT ;  /* 0x0000000000007dc7 */ /* 0x000fe20008000000 */
[----:B------:R-:W-:Y:S01]  /*1820*/  CCTL.IVALL ;  /* 0x00000000ff00798f */ /* 0x000fe20002000000 */
[----:B------:R-:W-:Y:S05]  /*1830*/  BRA `(.L_x_21) ;  /* 0x0000000000047947 */ /* 0x000fea0003800000 */
.L_x_20:
[----:B------:R-:W-:Y:S06]  /*1840*/  BAR.SYNC.DEFER_BLOCKING 0x0 ;  /* 0x0000000000007b1d */ /* 0x000fec0000010000 */
.L_x_21:
[----:B------:R-:W-:Y:S05]  /*1850*/  BRA.U UP0, `(.L_x_22) ;  /* 0x00000019001c7547 */ /* 0x000fea000b800000 */
[----:B------:R-:W2:Y:S01]  /*1860*/  LDCU UR5, c[0x0][0x38c] ;  /* 0x00007180ff0577ac */ /* 0x000ea20008000800 */
[----:B------:R-:W-:Y:S01]  /*1870*/  PLOP3.LUT P2, PT, PT, PT, UP4, 0x80, 0x8 ;  /* 0x000000000008781c */ /* 0x000fe20003f4f048 */
[----:B------:R-:W-:Y:S01]  /*1880*/  IMAD.MOV.U32 R12, RZ, RZ, 0x1 ;  /* 0x00000001ff0c7424 */ /* 0x000fe200078e00ff */
[----:B------:R-:W-:Y:S01]  /*1890*/  ISETP.NE.AND P3, PT, R5, RZ, P4 ;  /* 0x000000ff0500720c */ /* 0x000fe20002765270 */
[----:B------:R-:W-:Y:S01]  /*18a0*/  UISETP.NE.AND UP1, UPT, UR20, URZ, UPT ;  /* 0x000000ff1400728c */ /* 0x000fe2000bf25270 */
[----:B------:R-:W-:Y:S02]  /*18b0*/  PLOP3.LUT P2, PT, P2, PT, PT, 0x8, 0x80 ;  /* 0x000000000080781c */ /* 0x000fe4000174e170 */
[----:B------:R-:W-:Y:S01]  /*18c0*/  CS2R R10, SRZ ;  /* 0x00000000000a7805 */ /* 0x000fe2000001ff00 */
[----:B------:R-:W-:Y:S01]  /*18d0*/  IMAD.MOV.U32 R9, RZ, RZ, RZ ;  /* 0x000000ffff097224 */ /* 0x000fe200078e00ff */
[----:B------:R-:W3:Y:S01]  /*18e0*/  LDCU UR64, c[0x0][0x370] ;  /* 0x00006e00ff4077ac */ /* 0x000ee20008000800 */
[----:B------:R-:W-:Y:S01]  /*18f0*/  IMAD.MOV.U32 R8, RZ, RZ, 0x1 ;  /* 0x00000001ff087424 */ /* 0x000fe200078e00ff */
[----:B------:R-:W4:Y:S01]  /*1900*/  LDCU.64 UR54, c[0x0][0x348] ;  /* 0x00006900ff3677ac */ /* 0x000f220008000a00 */
[----:B------:R-:W-:-:S02]  /*1910*/  USHF.L.U32 UR71, UR23, 0x6, URZ ;  /* 0x0000000617477899 */ /* 0x000fc400080006ff */
[----:B--2---:R-:W-:Y:S02]  /*1920*/  UIADD3 UR6, UPT, UPT, UR5, 0x7f, URZ ;  /* 0x0000007f05067890 */ /* 0x004fe4000fffe0ff */
[----:B------:R-:W-:Y:S02]  /*1930*/  UIADD3 UR70, UPT, UPT, UR5, 0xfe, URZ ;  /* 0x000000fe05467890 */ /* 0x000fe4000fffe0ff */
[----:B------:R-:W-:Y:S01]  /*1940*/  USHF.R.S32.HI UR4, URZ, 0x1f, UR6 ;  /* 0x0000001fff047899 */ /* 0x000fe20008011406 */
[----:B------:R-:W2:Y:S03]  /*1950*/  LDCU UR63, c[0x0][0x374] ;  /* 0x00006e80ff3f77ac */ /* 0x000ea60008000800 */
[----:B------:R-:W-:Y:S02]  /*1960*/  ULEA.HI UR4, UR4, UR6, URZ, 0x7 ;  /* 0x0000000604047291 */ /* 0x000fe4000f8f38ff */
[----:B------:R-:W-:-:S02]  /*1970*/  USHF.L.U32 UR6, UR23, 0x5, URZ ;  /* 0x0000000517067899 */ /* 0x000fc400080006ff */
[----:B------:R-:W-:Y:S02]  /*1980*/  USHF.R.S32.HI UR66, URZ, 0x7, UR4 ;  /* 0x00000007ff427899 */ /* 0x000fe40008011404 */
[----:B------:R-:W-:Y:S02]  /*1990*/  UIADD3 UR4, UPT, UPT, UR5, -0x1, URZ ;  /* 0xffffffff05047890 */ /* 0x000fe4000fffe0ff */
[----:B------:R-:W-:Y:S02]  /*19a0*/  UISETP.LT.U32.AND UP0, UPT, UR66, 0x4, UPT ;  /* 0x000000044200788c */ /* 0x000fe4000bf01070 */
[----:B------:R-:W-:Y:S02]  /*19b0*/  UISETP.GE.U32.AND UP2, UPT, UR4, -0xff, UPT ;  /* 0xffffff010400788c */ /* 0x000fe4000bf46070 */
[----:B------:R-:W-:Y:S02]  /*19c0*/  USEL UR65, UR66, 0x4, UP0 ;  /* 0x0000000442417887 */ /* 0x000fe40008000000 */
[----:B------:R-:W-:-:S02]  /*19d0*/  ULOP3.LUT UR5, UR6, 0x20, URZ, 0xc0, !UPT ;  /* 0x0000002006057892 */ /* 0x000fc4000f8ec0ff */
[----:B------:R-:W-:Y:S02]  /*19e0*/  UIADD3 UR4, UPT, UPT, UR65, -0x1, URZ ;  /* 0xffffffff41047890 */ /* 0x000fe4000fffe0ff */
[----:B------:R-:W-:Y:S02]  /*19f0*/  USEL UR38, UR43, 0x2, UP1 ;  /* 0x000000022b267887 */ /* 0x000fe40008800000 */
[----:B------:R-:W-:Y:S02]  /*1a00*/  ULEA.HI UR68, UR31, UR5, URZ, 0x1b ;  /* 0x000000051f447291 */ /* 0x000fe4000f8fd8ff */
[----:B------:R-:W-:Y:S02]  /*1a10*/  @UP2 UIADD3 UR4, UPT, UPT, UR65, URZ, URZ ;  /* 0x000000ff41042290 */ /* 0x000fe4000fffe0ff */
[----:B------:R-:W-:Y:S02]  /*1a20*/  UIADD3 UR69, UPT, UPT, UR66, -UR65, URZ ;  /* 0x8000004142457290 */ /* 0x000fe4000fffe0ff */
[----:B------:R-:W-:-:S02]  /*1a30*/  UIADD3 UR45, UPT, UPT, UR4, 0x1, URZ ;  /* 0x00000001042d7890 */ /* 0x000fc4000fffe0ff */
[----:B------:R-:W-:Y:S01]  /*1a40*/  UIADD3 UR67, UPT, UPT, -UR4, URZ, URZ ;  /* 0x000000ff04437290 */ /* 0x000fe2000fffe1ff */
[----:B--234-:R-:W-:-:S11]  /*1a50*/  UMOV UR29, URZ ;  /* 0x000000ff001d7c82 */ /* 0x01cfd60008000000 */
.L_x_46:
[----:B------:R-:W-:Y:S01]  /*1a60*/  UISETP.NE.AND UP0, UPT, UR62, URZ, UPT ;  /* 0x000000ff3e00728c */ /* 0x000fe2000bf05270 */
[----:B------:R-:W2:Y:S08]  /*1a70*/  S2UR UR62, SR_CgaCtaId ;  /* 0x00000000003e79c3 */ /* 0x000eb00000008800 */
[----:B-1-3--:R-:W-:Y:S05]  /*1a80*/  BRA.U UP0, `(.L_x_23) ;  /* 0x0000000100347547 */ /* 0x00afea000b800000 */
[----:B------:R-:W3:Y:S01]  /*1a90*/  S2R R0, SR_CgaCtaId ;  /* 0x0000000000007919 */ /* 0x000ee20000008800 */
[----:B------:R-:W-:Y:S02]  /*1aa0*/  MOV R3, 0x400 ;  /* 0x0000040000037802 */ /* 0x000fe40000000f00 */
[----:B------:R-:W-:Y:S02]  /*1ab0*/  SHF.L.U32 R2, R8, 0x1f, RZ ;  /* 0x0000001f08027819 */ /* 0x000fe400000006ff */
[----:B---3--:R-:W-:-:S05]  /*1ac0*/  LEA R0, R0, R3, 0x18 ;  /* 0x0000000300007211 */ /* 0x008fca00078ec0ff */
[----:B------:R-:W-:-:S04]  /*1ad0*/  IMAD R3, R9, 0x8, R0 ;  /* 0x0000000809037824 */ /* 0x000fc800078e0200 */
[----:B------:R-:W3:Y:S02]  /*1ae0*/  SYNCS.PHASECHK.TRANS64.TRYWAIT P0, [R3+URZ+0xf0], R2 ;  /* 0x0000f002030075a7 */ /* 0x000ee400080011ff */
[----:B---3--:R-:W-:Y:S05]  /*1af0*/  @!P0 BRA `(.L_x_24) ;  /* 0x0000006800d48947 */ /* 0x008fea0003800000 */
.L_x_137:
[----:B------:R-:W-:Y:S01]  /*1b00*/  VIADD R9, R9, 0x1 ;  /* 0x0000000109097836 */ /* 0x000fe20000000000 */
[----:B------:R3:W-:Y:S04]  /*1b10*/  SYNCS.ARRIVE.TRANS64.A1T0 RZ, [R3+URZ+0xe0], RZ ;  /* 0x0000e0ff03ff79a7 */ /* 0x0007e800081000ff */
[----:B------:R-:W-:-:S04]  /*1b20*/  ISETP.NE.AND P0, PT, R9, 0x2, PT ;  /* 0x000000020900780c */ /* 0x000fc80003f05270 */
[----:B------:R-:W-:Y:S02]  /*1b30*/  SEL R9, R9, RZ, P0 ;  /* 0x000000ff09097207 */ /* 0x000fe40000000000 */
[----:B---3--:R-:W-:-:S04]  /*1b40*/  SEL R3, RZ, 0x1, P0 ;  /* 0x00000001ff037807 */ /* 0x008fc80000000000 */
[----:B------:R-:W-:Y:S02]  /*1b50*/  LOP3.LUT R8, R8, R3, RZ, 0x3c, !PT ;  /* 0x0000000308087212 */ /* 0x000fe400078e3cff */
.L_x_23:
[----:B------:R-:W-:Y:S01]  /*1b60*/  UMOV UR22, 0x400 ;  /* 0x0000040000167882 */ /* 0x000fe20000000000 */
[----:B------:R-:W-:Y:S01]  /*1b70*/  SHF.L.U32 R0, R12, 0x1f, RZ ;  /* 0x0000001f0c007819 */ /* 0x000fe200000006ff */
[----:B--2---:R-:W-:Y:S02]  /*1b80*/  ULEA UR22, UR62, UR22, 0x18 ;  /* 0x000000163e167291 */ /* 0x004fe4000f8ec0ff */
[----:B------:R-:W-:Y:S02]  /*1b90*/  UISETP.GE.U32.AND UP0, UPT, UR70, 0xff, UPT ;  /* 0x000000ff4600788c */ /* 0x000fe4000bf06070 */
[----:B------:R-:W-:Y:S01]  /*1ba0*/  ULEA UR4, UR29, UR22, 0x3 ;  /* 0x000000161d047291 */ /* 0x000fe2000f8e18ff */
[----:B------:R-:W-:-:S08]  /*1bb0*/  UMOV UR21, URZ ;  /* 0x000000ff00157c82 */ /* 0x000fd00008000000 */
[----:B------:R2:W3:Y:S01]  /*1bc0*/  SYNCS.PHASECHK.TRANS64.TRYWAIT P1, [UR4+0x20], R0 ;  /* 0x00002000ff0075a7 */ /* 0x0004e20008021104 */
[----:B------:R-:W-:Y:S02]  /*1bd0*/  ULEA.HI UR4, UR27, UR27, URZ, 0x1 ;  /* 0x0000001b1b047291 */ /* 0x000fe4000f8f08ff */
[----:B------:R-:W-:Y:S02]  /*1be0*/  ULEA UR27, UR26, UR68, 0x6 ;  /* 0x000000441a1b7291 */ /* 0x000fe4000f8e30ff */
[----:B------:R-:W-:-:S04]  /*1bf0*/  USHF.L.U32 UR4, UR4, 0x6, URZ ;  /* 0x0000000604047899 */ /* 0x000fc800080006ff */
[----:B------:R-:W-:-:S04]  /*1c00*/  ULOP3.LUT UR59, UR4, 0xffffff80, URZ, 0xc0, !UPT ;  /* 0xffffff80043b7892 */ /* 0x000fc8000f8ec0ff */
[----:B------:R-:W-:Y:S01]  /*1c10*/  ULOP3.LUT UR59, UR59, 0x40, UR71, 0xf8, !UPT ;  /* 0x000000403b3b7892 */ /* 0x000fe2000f8ef847 */
[----:B------:R-:W-:Y:S11]  /*1c20*/  BRA.U !UP0, `(.L_x_25) ;  /* 0x0000000508607547 */ /* 0x000ff6000b800000 */
[----:B------:R-:W-:Y:S01]  /*1c30*/  UMOV UR23, UR67 ;  /* 0x0000004300177c82 */ /* 0x000fe20008000000 */
[----:B------:R-:W-:Y:S01]  /*1c40*/  UMOV UR6, UR29 ;  /* 0x0000001d00067c82 */ /* 0x000fe20008000000 */
[----:B------:R-:W-:-:S05]  /*1c50*/  UMOV UR42, 0x40 ;  /* 0x00000040002a7882 */ /* 0x000fca0000000000 */
.L_x_33:
[----:B------:R-:W-:Y:S01]  /*1c60*/  ULEA UR7, UR6, UR22, 0x3 ;  /* 0x0000001606077291 */ /* 0x000fe2000f8e18ff */
[----:B---3--:R-:W-:Y:S01]  /*1c70*/  @P4 MOV R2, 0x18000 ;  /* 0x0001800000024802 */ /* 0x008fe20000000f00 */
[----:B-123--:R-:W-:Y:S10]  /*1c80*/  @P1 BRA `(.L_x_26) ;  /* 0x00000000000c1947 */ /* 0x00eff40003800000 */
[----:B------:R-:W-:-:S04]  /*1c90*/  SHF.L.U32 R3, R12, 0x1f, RZ ;  /* 0x0000001f0c037819 */ /* 0x000fc800000006ff */
[----:B------:R-:W3:Y:S02]  /*1ca0*/  SYNCS.PHASECHK.TRANS64.TRYWAIT P0, [UR7+0x20], R3 ;  /* 0x00002003ff0075a7 */ /* 0x000ee40008001107 */
[----:B---3--:R-:W-:Y:S05]  /*1cb0*/  @!P0 BRA `(.L_x_27) ;  /* 0x0000006800788947 */ /* 0x008fea0003800000 */
.L_x_26:
[----:B------:R3:W-:Y:S01]  /*1cc0*/  @P4 SYNCS.ARRIVE.TRANS64 RZ, [UR7], R2 ;  /* 0x00000002ffff49a7 */ /* 0x0007e20008000007 */
[----:B------:R-:W-:Y:S02]  /*1cd0*/  ULOP3.LUT UR4, UR38, 0x2, URZ, 0xfc, !UPT ;  /* 0x0000000226047892 */ /* 0x000fe4000f8efcff */
[----:B------:R-:W-:Y:S02]  /*1ce0*/  UIADD3 UR23, UPT, UPT, UR23, 0x1, URZ ;  /* 0x0000000117177890 */ /* 0x000fe4000fffe0ff */
[----:B------:R-:W-:Y:S02]  /*1cf0*/  UISETP.NE.AND UP0, UPT, UR4, 0x2, UPT ;  /* 0x000000020400788c */ /* 0x000fe4000bf05270 */
[----:B------:R-:W-:-:S07]  /*1d00*/  UISETP.NE.AND UP2, UPT, UR23, 0x1, UPT ;  /* 0x000000011700788c */ /* 0x000fce000bf45270 */
[----:B------:R-:W-:Y:S05]  /*1d10*/  BRA.U UP0, `(.L_x_28) ;  /* 0x0000000100047547 */ /* 0x000fea000b800000 */
[----:B-1----:R-:W-:Y:S05]  /*1d20*/  BPT.TRAP 0x1 ;  /* 0x000000040000795c */ /* 0x002fea0000300000 */
.L_x_28:
[----:B------:R-:W-:Y:S04]  /*1d30*/  BSSY.RECONVERGENT B0, `(.L_x_29) ;  /* 0x0000003000007945 */ /* 0x000fe80003800200 */
[----:B------:R-:W-:Y:S05]  /*1d40*/  @!P3 BRA `(.L_x_30) ;  /* 0x000000000004b947 */ /* 0x000fea0003800000 */
[----:B-1----:R-:W-:Y:S05]  /*1d50*/  BPT.TRAP 0x1 ;  /* 0x000000040000795c */ /* 0x002fea0000300000 */
.L_x_30:
[----:B-1----:R-:W-:Y:S05]  /*1d60*/  BSYNC.RECONVERGENT B0 ;  /* 0x0000000000007941 */ /* 0x002fea0003800200 */
.L_x_29:
[----:B------:R-:W-:Y:S01]  /*1d70*/  UIADD3 UR4, UPT, UPT, UR6, 0x1, URZ ;  /* 0x0000000106047890 */ /* 0x000fe2000fffe0ff */
[----:B------:R-:W-:Y:S01]  /*1d80*/  BSSY.RECONVERGENT B0, `(.L_x_31) ;  /* 0x000003e000007945 */ /* 0x000fe20003800200 */
[----:B------:R-:W-:Y:S02]  /*1d90*/  ELECT P0, URZ, PT ;  /* 0x0000000000ff782f */ /* 0x000fe40003800000 */
[----:B------:R-:W-:-:S04]  /*1da0*/  UISETP.NE.AND UP0, UPT, UR4, 0x4, UPT ;  /* 0x000000040400788c */ /* 0x000fc8000bf05270 */
[----:B------:R-:W-:Y:S02]  /*1db0*/  USEL UR5, URZ, 0x1, UP0 ;  /* 0x00000001ff057887 */ /* 0x000fe40008000000 */
[----:B------:R-:W-:-:S04]  /*1dc0*/  USEL UR29, UR4, URZ, UP0 ;  /* 0x000000ff041d7287 */ /* 0x000fc80008000000 */
[----:B------:R-:W-:Y:S01]  /*1dd0*/  ULEA UR4, UR29, UR22, 0x3 ;  /* 0x000000161d047291 */ /* 0x000fe2000f8e18ff */
[----:B------:R-:W-:-:S04]  /*1de0*/  LOP3.LUT R12, R12, UR5, RZ, 0x3c, !PT ;  /* 0x000000050c0c7c12 */ /* 0x000fc8000f8e3cff */
[----:B--2---:R-:W-:-:S04]  /*1df0*/  SHF.L.U32 R0, R12, 0x1f, RZ ;  /* 0x0000001f0c007819 */ /* 0x004fc800000006ff */
[----:B------:R1:W2:Y:S01]  /*1e00*/  SYNCS.PHASECHK.TRANS64.TRYWAIT P1, [UR4+0x20], R0 ;  /* 0x00002000ff0075a7 */ /* 0x0002a20008021104 */
[----:B------:R-:W-:Y:S05]  /*1e10*/  @!P0 BRA `(.L_x_32) ;  /* 0x0000000000d08947 */ /* 0x000fea0003800000 */
[----:B------:R-:W-:Y:S02]  /*1e20*/  ULEA UR32, UR6, UR22, 0xf ;  /* 0x0000001606207291 */ /* 0x000fe4000f8e78ff */
[----:B------:R-:W-:Y:S02]  /*1e30*/  UIADD3 UR4, UP1, UPT, UR54, 0x80, URZ ;  /* 0x0000008036047890 */ /* 0x000fe4000ff3e0ff */
[----:B------:R-:W-:Y:S02]  /*1e40*/  ULEA UR13, UR6, UR31, 0xc ;  /* 0x0000001f060d7291 */ /* 0x000fe4000f8e60ff */
[----:B------:R-:W-:Y:S02]  /*1e50*/  UIADD3 UR14, UP0, UPT, UR54, 0x180, URZ ;  /* 0x00000180360e7890 */ /* 0x000fe4000ff1e0ff */
[----:B------:R-:W-:Y:S02]  /*1e60*/  UIADD3 UR58, UPT, UPT, UR42, -0x40, URZ ;  /* 0xffffffc02a3a7890 */ /* 0x000fe4000fffe0ff */
[----:B------:R-:W-:-:S02]  /*1e70*/  ULOP3.LUT UR57, UR7, 0xfefffff8, URZ, 0xc0, !UPT ;  /* 0xfefffff807397892 */ /* 0x000fc4000f8ec0ff */
[----:B------:R-:W-:Y:S02]  /*1e80*/  UIADD3.X UR5, UPT, UPT, URZ, UR55, URZ, UP1, !UPT ;  /* 0x00000037ff057290 */ /* 0x000fe40008ffe4ff */
[----:B------:R-:W-:Y:S02]  /*1e90*/  ULEA UR13, UR13, UR22, 0x2 ;  /* 0x000000160d0d7291 */ /* 0x000fe4000f8e10ff */
[----:B------:R-:W-:Y:S02]  /*1ea0*/  UIADD3 UR56, UPT, UPT, UR32, 0x6400, URZ ;  /* 0x0000640020387890 */ /* 0x000fe4000fffe0ff */
[----:B------:R-:W-:Y:S02]  /*1eb0*/  UIADD3 UR50, UPT, UPT, UR42, -0x20, URZ ;  /* 0xffffffe02a327890 */ /* 0x000fe4000fffe0ff */
[----:B------:R-:W-:Y:S02]  /*1ec0*/  UIADD3 UR48, UPT, UPT, UR32, 0x8400, URZ ;  /* 0x0000840020307890 */ /* 0x000fe4000fffe0ff */
[----:B------:R-:W-:-:S02]  /*1ed0*/  UIADD3 UR40, UPT, UPT, UR32, 0xa400, URZ ;  /* 0x0000a40020287890 */ /* 0x000fc4000fffe0ff */
[----:B------:R-:W-:Y:S02]  /*1ee0*/  UIADD3 UR34, UPT, UPT, UR42, 0x20, URZ ;  /* 0x000000202a227890 */ /* 0x000fe4000fffe0ff */
[----:B------:R-:W-:Y:S02]  /*1ef0*/  UIADD3 UR32, UPT, UPT, UR32, 0xc400, URZ ;  /* 0x0000c40020207890 */ /* 0x000fe4000fffe0ff */
[----:B------:R-:W-:Y:S02]  /*1f00*/  UIADD3.X UR15, UPT, UPT, URZ, UR55, URZ, UP0, !UPT ;  /* 0x00000037ff0f7290 */ /* 0x000fe400087fe4ff */
[----:B------:R-:W-:Y:S02]  /*1f10*/  UPRMT UR21, URZ, 0x5410, UR30 ;  /* 0x00005410ff157896 */ /* 0x000fe4000800001e */
[----:B------:R-:W-:Y:S02]  /*1f20*/  UIADD3 UR24, UPT, UPT, UR13, 0x26400, URZ ;  /* 0x000264000d187890 */ /* 0x000fe4000fffe0ff */
[----:B------:R-:W-:Y:S01]  /*1f30*/  UIADD3 UR8, UPT, UPT, UR13, 0x27400, URZ ;  /* 0x000274000d087890 */ /* 0x000fe2000fffe0ff */
[----:B------:R-:W-:Y:S01]  /*1f40*/  UMOV UR46, 0x0 ;  /* 0x00000000002e7882 */ /* 0x000fe20000000000 */
[----:B------:R-:W-:Y:S01]  /*1f50*/  UMOV UR47, 0x10000000 ;  /* 0x10000000002f7882 */ /* 0x000fe20000000000 */
[----:B------:R-:W-:Y:S01]  /*1f60*/  UMOV UR51, UR59 ;  /* 0x0000003b00337c82 */ /* 0x000fe20008000000 */
[----:B------:R-:W-:Y:S01]  /*1f70*/  UMOV UR52, UR60 ;  /* 0x0000003c00347c82 */ /* 0x000fe20008000000 */
[----:B------:R-:W-:Y:S01]  /*1f80*/  UMOV UR49, UR57 ;  /* 0x0000003900317c82 */ /* 0x000fe20008000000 */
[----:B------:R-:W-:Y:S01]  /*1f90*/  UMOV UR43, UR59 ;  /* 0x0000003b002b7c82 */ /* 0x000fe20008000000 */
[----:B------:R-:W-:Y:S01]  /*1fa0*/  UMOV UR44, UR60 ;  /* 0x0000003c002c7c82 */ /* 0x000fe20008000000 */
[----:B------:R-:W-:Y:S01]  /*1fb0*/  UMOV UR41, UR57 ;  /* 0x0000003900297c82 */ /* 0x000fe20008000000 */
[----:B------:R-:W-:Y:S01]  /*1fc0*/  UTMALDG.3D.2CTA [UR56], [UR4], desc[UR46] ;  /* 0x00002e38040075b4 */ /* 0x000fe20008211000 */
[----:B------:R-:W-:Y:S01]  /*1fd0*/  UMOV UR35, UR59 ;  /* 0x0000003b00237c82 */ /* 0x000fe20008000000 */
        /* <DEDUP_REMOVED lines=10> */
[----:B------:R-:W-:Y:S01]  /*2080*/  UIADD3 UR16, UPT, UPT, UR13, 0x28400, URZ ;  /* 0x000284000d107890 */ /* 0x000fe2000fffe0ff */
[----:B------:R-:W-:Y:S01]  /*2090*/  UMOV UR18, UR42 ;  /* 0x0000002a00127c82 */ /* 0x000fe20008000000 */
[----:B------:R-:W-:Y:S01]  /*20a0*/  UMOV UR19, UR27 ;  /* 0x0000001b00137c82 */ /* 0x000fe20008000000 */
[----:B------:R-:W-:Y:S01]  /*20b0*/  UTMALDG.3D.2CTA [UR40], [UR4], desc[UR46] ;  /* 0x00002e28040075b4 */ /* 0x000fe20008211000 */
[----:B------:R-:W-:Y:S01]  /*20c0*/  UMOV UR20, UR60 ;  /* 0x0000003c00147c82 */ /* 0x000fe20008000000 */
[----:B------:R-:W-:Y:S01]  /*20d0*/  UMOV UR17, UR57 ;  /* 0x0000003900117c82 */ /* 0x000fe20008000000 */
[----:B------:R-:W-:Y:S01]  /*20e0*/  UTMALDG.3D.2CTA [UR32], [UR4], desc[UR46] ;  /* 0x00002e20040075b4 */ /* 0x000fe20008211000 */
[----:B------:R-:W-:Y:S01]  /*20f0*/  UTMALDG.3D.MULTICAST.2CTA [UR24], [UR14], UR21, desc[UR46] ;  /* 0x00002e180e0073b4 */ /* 0x000fe20008211815 */
[----:B------:R4:W-:Y:S01]  /*2100*/  UTMALDG.3D.MULTICAST.2CTA [UR8], [UR14], UR21, desc[UR46] ;  /* 0x00002e080e0073b4 */ /* 0x0009e20008211815 */
[----:B------:R1:W-:Y:S01]  /*2110*/  UTMALDG.3D.MULTICAST.2CTA [UR16], [UR14], UR21, desc[UR46] ;  /* 0x00002e100e0073b4 */ /* 0x0003e20008211815 */
[----:B----4-:R-:W-:Y:S01]  /*2120*/  UIADD3 UR8, UPT, UPT, UR13, 0x29400, URZ ;  /* 0x000294000d087890 */ /* 0x010fe2000fffe0ff */
[----:B------:R-:W-:-:S08]  /*2130*/  UMOV UR10, UR34 ;  /* 0x00000022000a7c82 */ /* 0x000fd00008000000 */
[----:B------:R1:W-:Y:S02]  /*2140*/  UTMALDG.3D.MULTICAST.2CTA [UR8], [UR14], UR21, desc[UR46] ;  /* 0x00002e080e0073b4 */ /* 0x0003e40008211815 */
[----:B-1----:R-:W-:Y:S01]  /*2150*/  NOP ;  /* 0x0000000000007918 */ /* 0x002fe20000000000 */
.L_x_32:
[----:B------:R-:W-:Y:S05]  /*2160*/  BSYNC.RECONVERGENT B0 ;  /* 0x0000000000007941 */ /* 0x000fea0003800200 */
.L_x_31:
[----:B------:R-:W-:Y:S01]  /*2170*/  UIADD3 UR42, UPT, UPT, UR42, 0x80, URZ ;  /* 0x000000802a2a7890 */ /* 0x000fe2000fffe0ff */
[----:B------:R-:W-:Y:S01]  /*2180*/  UMOV UR6, UR29 ;  /* 0x0000001d00067c82 */ /* 0x000fe20008000000 */
[----:B------:R-:W-:Y:S01]  /*2190*/  UMOV UR21, UR45 ;  /* 0x0000002d00157c82 */ /* 0x000fe20008000000 */
[----:B------:R-:W-:Y:S09]  /*21a0*/  BRA.U UP2, `(.L_x_33) ;  /* 0xfffffff902ac7547 */ /* 0x000ff2000b83ffff */
.L_x_25:
[----:B------:R-:W-:Y:S01]  /*21b0*/  ULEA UR4, UR29, UR22, 0x3 ;  /* 0x000000161d047291 */ /* 0x000fe2000f8e18ff */
[----:B-12---:R-:W-:Y:S01]  /*21c0*/  SHF.L.U32 R0, R12, 0x1f, RZ ;  /* 0x0000001f0c007819 */ /* 0x006fe200000006ff */
[----:B------:R-:W-:Y:S01]  /*21d0*/  @!P2 SYNCS.ARRIVE.TRANS64.A1T0 RZ, [UR22+0x78], RZ ;  /* 0x000078ffffffa9a7 */ /* 0x000fe20008100016 */
[----:B------:R-:W-:-:S06]  /*21e0*/  UISETP.GT.AND UP0, UPT, UR66, UR65, UPT ;  /* 0x000000414200728c */ /* 0x000fcc000bf04270 */
[----:B---3--:R1:W2:Y:S03]  /*21f0*/  SYNCS.PHASECHK.TRANS64.TRYWAIT P1, [UR4+0x20], R0 ;  /* 0x00002000ff0075a7 */ /* 0x0082a60008021104 */
[----:B------:R-:W-:Y:S05]  /*2200*/  BRA.U !UP0, `(.L_x_34) ;  /* 0x0000000508587547 */ /* 0x000fea000b800000 */
[----:B------:R-:W-:Y:S01]  /*2210*/  UIADD3 UR37, UPT, UPT, UR69, UR21, URZ ;  /* 0x0000001545257290 */ /* 0x000fe2000fffe0ff */
[----:B------:R-:W-:-:S11]  /*2220*/  UMOV UR6, UR29 ;  /* 0x0000001d00067c82 */ /* 0x000fd60008000000 */
.L_x_42:
[----:B------:R-:W-:Y:S01]  /*2230*/  ULEA UR7, UR6, UR22, 0x3 ;  /* 0x0000001606077291 */ /* 0x000fe2000f8e18ff */
[----:B--2---:R-:W-:Y:S01]  /*2240*/  @P4 MOV R2, 0x18000 ;  /* 0x0001800000024802 */ /* 0x004fe20000000f00 */
[----:B--23--:R-:W-:Y:S10]  /*2250*/  @P1 BRA `(.L_x_35) ;  /* 0x00000000000c1947 */ /* 0x00cff40003800000 */
[----:B------:R-:W-:-:S04]  /*2260*/  SHF.L.U32 R3, R12, 0x1f, RZ ;  /* 0x0000001f0c037819 */ /* 0x000fc800000006ff */
[----:B------:R-:W2:Y:S02]  /*2270*/  SYNCS.PHASECHK.TRANS64.TRYWAIT P0, [UR7+0x20], R3 ;  /* 0x00002003ff0075a7 */ /* 0x000ea40008001107 */
[----:B--2---:R-:W-:Y:S05]  /*2280*/  @!P0 BRA `(.L_x_36) ;  /* 0x00000064001c8947 */ /* 0x004fea0003800000 */
.L_x_35:
[----:B------:R2:W-:Y:S01]  /*2290*/  @P4 SYNCS.ARRIVE.TRANS64 RZ, [UR7], R2 ;  /* 0x00000002ffff49a7 */ /* 0x0005e20008000007 */
[----:B------:R-:W-:-:S04]  /*22a0*/  ULOP3.LUT UR4, UR38, 0x2, URZ, 0xfc, !UPT ;  /* 0x0000000226047892 */ /* 0x000fc8000f8efcff */
[----:B------:R-:W-:-:S09]  /*22b0*/  UISETP.NE.AND UP0, UPT, UR4, 0x2, UPT ;  /* 0x000000020400788c */ /* 0x000fd2000bf05270 */
[----:B------:R-:W-:Y:S05]  /*22c0*/  BRA.U UP0, `(.L_x_37) ;  /* 0x0000000100047547 */ /* 0x000fea000b800000 */
[----:B------:R-:W-:Y:S05]  /*22d0*/  BPT.TRAP 0x1 ;  /* 0x000000040000795c */ /* 0x000fea0000300000 */
.L_x_37:
[----:B------:R-:W-:Y:S04]  /*22e0*/  BSSY.RECONVERGENT B0, `(.L_x_38) ;  /* 0x0000003000007945 */ /* 0x000fe80003800200 */
[----:B------:R-:W-:Y:S05]  /*22f0*/  @!P3 BRA `(.L_x_39) ;  /* 0x000000000004b947 */ /* 0x000fea0003800000 */
[----:B------:R-:W-:Y:S05]  /*2300*/  BPT.TRAP 0x1 ;  /* 0x000000040000795c */ /* 0x000fea0000300000 */
.L_x_39:
[----:B------:R-:W-:Y:S05]  /*2310*/  BSYNC.RECONVERGENT B0 ;  /* 0x0000000000007941 */ /* 0x000fea0003800200 */
.L_x_38:
        /* <DEDUP_REMOVED lines=8> */
[----:B-1----:R-:W-:-:S04]  /*23a0*/  SHF.L.U32 R0, R12, 0x1f, RZ ;  /* 0x0000001f0c007819 */ /* 0x002fc800000006ff */
[----:B------:R1:W3:Y:S01]  /*23b0*/  SYNCS.PHASECHK.TRANS64.TRYWAIT P1, [UR4+0x20], R0 ;  /* 0x00002000ff0075a7 */ /* 0x0002e20008021104 */
[----:B------:R-:W-:Y:S05]  /*23c0*/  @!P0 BRA `(.L_x_41) ;  /* 0x0000000000d48947 */ /* 0x000fea0003800000 */
[----:B------:R-:W-:Y:S02]  /*23d0*/  ULEA UR32, UR6, UR22, 0xf ;  /* 0x0000001606207291 */ /* 0x000fe4000f8e78ff */
[----:B------:R-:W-:Y:S02]  /*23e0*/  UIADD3 UR4, UP1, UPT, UR54, 0x80, URZ ;  /* 0x0000008036047890 */ /* 0x000fe4000ff3e0ff */
[----:B------:R-:W-:Y:S02]  /*23f0*/  ULEA UR13, UR6, UR31, 0xc ;  /* 0x0000001f060d7291 */ /* 0x000fe4000f8e60ff */
[----:B------:R-:W-:Y:S02]  /*2400*/  USHF.L.U32 UR58, UR21, 0x7, URZ ;  /* 0x00000007153a7899 */ /* 0x000fe400080006ff */
[----:B------:R-:W-:Y:S02]  /*2410*/  UIADD3 UR14, UP0, UPT, UR54, 0x180, URZ ;  /* 0x00000180360e7890 */ /* 0x000fe4000ff1e0ff */
[----:B------:R-:W-:-:S02]  /*2420*/  ULOP3.LUT UR57, UR7, 0xfefffff8, URZ, 0xc0, !UPT ;  /* 0xfefffff807397892 */ /* 0x000fc4000f8ec0ff */
[----:B------:R-:W-:Y:S02]  /*2430*/  UIADD3.X UR5, UPT, UPT, URZ, UR55, URZ, UP1, !UPT ;  /* 0x00000037ff057290 */ /* 0x000fe40008ffe4ff */
[----:B------:R-:W-:Y:S02]  /*2440*/  ULEA UR13, UR13, UR22, 0x2 ;  /* 0x000000160d0d7291 */ /* 0x000fe4000f8e10ff */
[----:B------:R-:W-:Y:S02]  /*2450*/  UIADD3 UR56, UPT, UPT, UR32, 0x6400, URZ ;  /* 0x0000640020387890 */ /* 0x000fe4000fffe0ff */
[----:B------:R-:W-:Y:S02]  /*2460*/  UIADD3 UR50, UPT, UPT, UR58, 0x20, URZ ;  /* 0x000000203a327890 */ /* 0x000fe4000fffe0ff */
[----:B------:R-:W-:Y:S02]  /*2470*/  UIADD3 UR48, UPT, UPT, UR32, 0x8400, URZ ;  /* 0x0000840020307890 */ /* 0x000fe4000fffe0ff */
[----:B------:R-:W-:-:S02]  /*2480*/  UIADD3 UR42, UPT, UPT, UR58, 0x40, URZ ;  /* 0x000000403a2a7890 */ /* 0x000fc4000fffe0ff */
[----:B------:R-:W-:Y:S02]  /*2490*/  UIADD3 UR40, UPT, UPT, UR32, 0xa400, URZ ;  /* 0x0000a40020287890 */ /* 0x000fe4000fffe0ff */
[----:B------:R-:W-:Y:S02]  /*24a0*/  UIADD3 UR34, UPT, UPT, UR58, 0x60, URZ ;  /* 0x000000603a227890 */ /* 0x000fe4000fffe0ff */
[----:B------:R-:W-:Y:S02]  /*24b0*/  UIADD3 UR32, UPT, UPT, UR32, 0xc400, URZ ;  /* 0x0000c40020207890 */ /* 0x000fe4000fffe0ff */
[----:B------:R-:W-:Y:S02]  /*24c0*/  UIADD3.X UR15, UPT, UPT, URZ, UR55, URZ, UP0, !UPT ;  /* 0x00000037ff0f7290 */ /* 0x000fe400087fe4ff */
[----:B------:R-:W-:Y:S02]  /*24d0*/  UPRMT UR23, URZ, 0x5410, UR30 ;  /* 0x00005410ff177896 */ /* 0x000fe4000800001e */
[----:B------:R-:W-:-:S02]  /*24e0*/  UIADD3 UR24, UPT, UPT, UR13, 0x26400, URZ ;  /* 0x000264000d187890 */ /* 0x000fc4000fffe0ff */
        /* <DEDUP_REMOVED lines=35> */
.L_x_41:
[----:B------:R-:W-:Y:S05]  /*2720*/  BSYNC.RECONVERGENT B0 ;  /* 0x0000000000007941 */ /* 0x000fea0003800200 */
.L_x_40:
[----:B------:R-:W-:Y:S01]  /*2730*/  UIADD3 UR21, UPT, UPT, UR21, 0x1, URZ ;  /* 0x0000000115157890 */ /* 0x000fe2000fffe0ff */
[----:B------:R-:W-:-:S03]  /*2740*/  UMOV UR6, UR29 ;  /* 0x0000001d00067c82 */ /* 0x000fc60008000000 */
[----:B------:R-:W-:-:S09]  /*2750*/  UISETP.NE.AND UP0, UPT, UR21, UR37, UPT ;  /* 0x000000251500728c */ /* 0x000fd2000bf05270 */
[----:B------:R-:W-:Y:S05]  /*2760*/  BRA.U UP0, `(.L_x_42) ;  /* 0xfffffff900b07547 */ /* 0x000fea000b83ffff */
.L_x_34:
[C---:B------:R-:W-:Y:S01]  /*2770*/  LEA R3, R11.reuse, UR22, 0x3 ;  /* 0x000000160b037c11 */ /* 0x040fe2000f8e18ff */
[----:B------:R-:W-:Y:S01]  /*2780*/  NOP ;  /* 0x0000000000007918 */ /* 0x000fe20000000000 */
[----:B-1----:R-:W-:Y:S02]  /*2790*/  SHF.L.U32 R0, R10, 0x1f, RZ ;  /* 0x0000001f0a007819 */ /* 0x002fe400000006ff */
[----:B------:R-:W-:Y:S02]  /*27a0*/  LEA R5, R11, UR22, 0x4 ;  /* 0x000000160b057c11 */ /* 0x000fe4000f8e20ff */
[----:B------:R-:W1:Y:S02]  /*27b0*/  SYNCS.PHASECHK.TRANS64.TRYWAIT P0, [R3+URZ+0x80], R0 ;  /* 0x00008000030075a7 */ /* 0x000e6400080011ff */
[----:B-1----:R-:W-:Y:S05]  /*27c0*/  @!P0 BRA `(.L_x_43) ;  /* 0x0000005c00e48947 */ /* 0x002fea0003800000 */
.L_x_140:
[----:B------:R-:W4:Y:S01]  /*27d0*/  LDS.128 R4, [R5+0x110] ;  /* 0x0001100005047984 */ /* 0x000f220000000c00 */
[----:B------:R-:W-:Y:S01]  /*27e0*/  UISETP.GE.AND UP0, UPT, UR39, 0x1, UPT ;  /* 0x000000012700788c */ /* 0x000fe2000bf06270 */
[----:B------:R-:W-:Y:S01]  /*27f0*/  @!PT LDS RZ, [RZ] ;  /* 0x00000000fffff984 */ /* 0x000fe20000000800 */
[----:B------:R-:W-:Y:S01]  /*2800*/  @!PT LDS RZ, [RZ] ;  /* 0x00000000fffff984 */ /* 0x000fe20000000800 */
[----:B------:R-:W-:Y:S01]  /*2810*/  @!PT LDS RZ, [RZ] ;  /* 0x00000000fffff984 */ /* 0x000fe20000000800 */
[----:B------:R-:W-:Y:S01]  /*2820*/  @!PT LDS RZ, [RZ] ;  /* 0x00000000fffff984 */ /* 0x000fe20000000800 */
[----:B------:R1:W-:Y:S06]  /*2830*/  MEMBAR.ALL.CTA ;  /* 0x0000000000007992 */ /* 0x0003ec0000008000 */
[----:B-1----:R-:W1:Y:S01]  /*2840*/  FENCE.VIEW.ASYNC.S ;  /* 0x00000000000073c6 */ /* 0x002e620000000000 */
[----:B----4-:R-:W-:-:S13]  /*2850*/  LOP3.LUT P0, RZ, R6, 0x1, RZ, 0xc0, !PT ;  /* 0x0000000106ff7812 */ /* 0x010fda000780c0ff */
[----:B-1----:R-:W-:Y:S01]  /*2860*/  VOTEU.ANY UP1, P0 ;  /* 0x0000000000ff7886 */ /* 0x002fe20000020100 */
[----:B------:R-:W-:-:S13]  /*2870*/  PLOP3.LUT P0, PT, PT, PT, UP1, 0x80, 0x8 ;  /* 0x000000000008781c */ /* 0x000fda0003f0f018 */
[----:B------:R-:W-:Y:S02]  /*2880*/  @P0 LOP3.LUT R0, R5, 0xffff, RZ, 0xc0, !PT ;  /* 0x0000ffff05000812 */ /* 0x000fe400078ec0ff */
[----:B--2---:R-:W-:Y:S02]  /*2890*/  @P0 MOV R2, R4 ;  /* 0x0000000400020202 */ /* 0x004fe40000000f00 */
[----:B------:R-:W-:Y:S01]  /*28a0*/  @P0 R2UR UR5, R0 ;  /* 0x00000000000502ca */ /* 0x000fe200000e0000 */
[----:B------:R-:W-:Y:S01]  /*28b0*/  VIADD R0, R3, 0x90 ;  /* 0x0000009003007836 */ /* 0x000fe20000000000 */
[----:B------:R-:W-:Y:S02]  /*28c0*/  @P0 SHF.R.U32.HI R4, RZ, 0x10, R5 ;  /* 0x00000010ff040819 */ /* 0x000fe40000011605 */
[----:B------:R-:W-:Y:S02]  /*28d0*/  @P0 R2UR UR6, R2 ;  /* 0x00000000020602ca */ /* 0x000fe400000e0000 */
[----:B------:R-:W-:-:S02]  /*28e0*/  PRMT R0, RZ, 0x654, R0 ;  /* 0x00000654ff007816 */ /* 0x000fc40000000000 */
[----:B------:R-:W-:Y:S02]  /*28f0*/  @P0 R2UR UR4, R4 ;  /* 0x00000000040402ca */ /* 0x000fe400000e0000 */
[----:B------:R1:W-:Y:S03]  /*2900*/  SYNCS.ARRIVE.TRANS64.RED.A1T0 RZ, [R0+URZ], RZ ;  /* 0x000000ff00ff79a7 */ /* 0x0003e600081004ff */
[----:B------:R-:W-:-:S04]  /*2910*/  @UP1 UMOV UR53, UR5 ;  /* 0x0000000500351c82 */ /* 0x000fc80008000000 */
[----:B------:R-:W-:-:S04]  /*2920*/  @UP1 UMOV UR61, UR6 ;  /* 0x00000006003d1c82 */ /* 0x000fc80008000000 */
[----:B------:R-:W-:Y:S01]  /*2930*/  @UP1 UMOV UR60, UR4 ;  /* 0x00000004003c1c82 */ /* 0x000fe20008000000 */
[----:B------:R-:W-:Y:S05]  /*2940*/  BRA.U !UP0, `(.L_x_44) ;  /* 0x0000000108d47547 */ /* 0x000fea000b800000 */
[----:B------:R-:W2:Y:S01]  /*2950*/  LDCU.128 UR12, c[0x0][0xb10] ;  /* 0x00016200ff0c77ac */ /* 0x000ea20008000c00 */
[----:B------:R-:W4:Y:S01]  /*2960*/  LDCU UR21, c[0x0][0xb20] ;  /* 0x00016400ff1577ac */ /* 0x000f220008000800 */
[----:B------:R-:W3:Y:S01]  /*2970*/  LDCU UR20, c[0x0][0xb0c] ;  /* 0x00016180ff1477ac */ /* 0x000ee20008000800 */
[----:B------:R-:W1:Y:S01]  /*2980*/  LDCU.64 UR8, c[0x0][0xb28] ;  /* 0x00016500ff0877ac */ /* 0x000e620008000a00 */
[----:B------:R-:W-:Y:S02]  /*2990*/  UISETP.NE.AND UP3, UPT, UR39, 0x1, UPT ;  /* 0x000000012700788c */ /* 0x000fe4000bf65270 */
[----:B--2---:R-:W-:Y:S02]  /*29a0*/  UIMAD.WIDE.U32 UR6, UR63, UR15, URZ ;  /* 0x0000000f3f0672a5 */ /* 0x004fe4000f8e00ff */
[----:B------:R-:W-:Y:S02]  /*29b0*/  UIMAD.WIDE.U32 UR4, UR64, UR12, URZ ;  /* 0x0000000c400472a5 */ /* 0x000fe4000f8e00ff */
[----:B------:R-:W-:-:S02]  /*29c0*/  UISETP.NE.AND UP0, UPT, UR14, 0x1, UPT ;  /* 0x000000010e00788c */ /* 0x000fc4000bf05270 */
[----:B------:R-:W-:Y:S01]  /*29d0*/  UIMAD.WIDE.U32 UR18, UR53, UR15, URZ ;  /* 0x0000000f351272a5 */ /* 0x000fe2000f8e00ff */
[----:B------:R-:W-:Y:S02]  /*29e0*/  UMOV UR6, UR7 ;  /* 0x0000000700067c82 */ /* 0x000fe40008000000 */
[----:B------:R-:W-:Y:S01]  /*29f0*/  UMOV UR4, UR5 ;  /* 0x0000000500047c82 */ /* 0x000fe20008000000 */
[----:B----4-:R-:W-:Y:S02]  /*2a00*/  USHF.R.U32.HI UR6, URZ, UR21, UR6 ;  /* 0x00000015ff067299 */ /* 0x010fe40008011606 */
[----:B---3--:R-:W-:Y:S02]  /*2a10*/  UISETP.NE.AND UP2, UPT, UR20, 0x1, UPT ;  /* 0x000000011400788c */ /* 0x008fe4000bf45270 */
[----:B------:R-:W-:Y:S02]  /*2a20*/  USHF.R.U32.HI UR4, URZ, UR13, UR4 ;  /* 0x0000000dff047299 */ /* 0x000fe40008011604 */
[----:B------:R-:W-:-:S02]  /*2a30*/  USEL UR5, UR63, UR6, !UP0 ;  /* 0x000000063f057287 */ /* 0x000fc4000c000000 */
[----:B------:R-:W-:Y:S02]  /*2a40*/  USEL UR6, UR64, UR4, !UP2 ;  /* 0x0000000440067287 */ /* 0x000fe4000d000000 */
[----:B-1----:R-:W-:Y:S01]  /*2a50*/  UIMAD.WIDE.U32 UR10, UR5, UR8, URZ ;  /* 0x00000008050a72a5 */ /* 0x002fe2000f8e00ff */
[----:B------:R-:W-:Y:S01]  /*2a60*/  UMOV UR4, UR19 ;  /* 0x0000001300047c82 */ /* 0x000fe20008000000 */
[----:B------:R-:W-:Y:S02]  /*2a70*/  UIMAD.WIDE.U32 UR16, UR61, UR12, URZ ;  /* 0x0000000c3d1072a5 */ /* 0x000fe4000f8e00ff */
[----:B------:R-:W-:-:S03]  /*2a80*/  UIMAD.WIDE.U32 UR18, UR6, UR8, URZ ;  /* 0x00000008061272a5 */ /* 0x000fc6000f8e00ff */
[----:B------:R-:W-:Y:S01]  /*2a90*/  UMOV UR10, UR11 ;  /* 0x0000000b000a7c82 */ /* 0x000fe20008000000 */
[----:B------:R-:W-:Y:S02]  /*2aa0*/  USHF.R.U32.HI UR4, URZ, UR21, UR4 ;  /* 0x00000015ff047299 */ /* 0x000fe40008011604 */
[----:B------:R-:W-:Y:S01]  /*2ab0*/  @UP3 USHF.R.U32.HI UR5, URZ, UR9, UR10 ;  /* 0x00000009ff053299 */ /* 0x000fe2000801160a */
[----:B------:R-:W-:Y:S01]  /*2ac0*/  UMOV UR16, UR17 ;  /* 0x0000001100107c82 */ /* 0x000fe20008000000 */
[----:B------:R-:W-:Y:S01]  /*2ad0*/  UMOV UR18, UR19 ;  /* 0x0000001300127c82 */ /* 0x000fe20008000000 */
[----:B------:R-:W-:Y:S02]  /*2ae0*/  USHF.R.U32.HI UR13, URZ, UR13, UR16 ;  /* 0x0000000dff0d7299 */ /* 0x000fe40008011610 */
[----:B------:R-:W-:Y:S02]  /*2af0*/  USEL UR4, UR53, UR4, !UP0 ;  /* 0x0000000435047287 */ /* 0x000fe4000c000000 */
[----:B------:R-:W-:-:S02]  /*2b00*/  @UP3 USHF.R.U32.HI UR6, URZ, UR9, UR18 ;  /* 0x00000009ff063299 */ /* 0x000fc40008011612 */
[----:B------:R-:W-:Y:S02]  /*2b10*/  UIMAD UR7, UR39, UR5, URZ ;  /* 0x00000005270772a4 */ /* 0x000fe4000f8e02ff */
[----:B------:R-:W-:Y:S02]  /*2b20*/  USEL UR5, UR61, UR13, !UP2 ;  /* 0x0000000d3d057287 */ /* 0x000fe4000d000000 */
[----:B------:R-:W-:Y:S02]  /*2b30*/  UIMAD UR10, UR39, UR6, URZ ;  /* 0x00000006270a72a4 */ /* 0x000fe4000f8e02ff */
[----:B------:R-:W-:Y:S02]  /*2b40*/  UISETP.GE.AND UP0, UPT, UR4, UR7, UPT ;  /* 0x000000070400728c */ /* 0x000fe4000bf06270 */
[----:B------:R-:W-:Y:S02]  /*2b50*/  UIMAD.WIDE.U32 UR12, UR4, UR8, URZ ;  /* 0x00000008040c72a5 */ /* 0x000fe4000f8e00ff */
[----:B------:R-:W-:-:S02]  /*2b60*/  UISETP.GE.OR UP0, UPT, UR5, UR10, UP0 ;  /* 0x0000000a0500728c */ /* 0x000fc40008706670 */
[----:B------:R-:W-:Y:S02]  /*2b70*/  UIMAD.WIDE.U32 UR10, UR5, UR8, URZ ;  /* 0x00000008050a72a5 */ /* 0x000fe4000f8e00ff */
[----:B------:R-:W-:Y:S01]  /*2b80*/  UIADD3 UR12, UPT, UPT, -UR4, URZ, URZ ;  /* 0x000000ff040c7290 */ /* 0x000fe2000fffe1ff */
[----:B------:R-:W-:Y:S01]  /*2b90*/  UMOV UR8, UR13 ;  /* 0x0000000d00087c82 */ /* 0x000fe20008000000 */
[----:B------:R-:W-:Y:S02]  /*2ba0*/  UIADD3 UR10, UPT, UPT, -UR5, URZ, URZ ;  /* 0x000000ff050a7290 */ /* 0x000fe4000fffe1ff */
        /* <DEDUP_REMOVED lines=15> */
.L_x_44:
[----:B------:R-:W2:Y:S02]  /*2ca0*/  LDCU UR4, c[0x0][0xb30] ;  /* 0x00016600ff0477ac */ /* 0x000ea40008000800 */
[----:B--2---:R-:W-:-:S09]  /*2cb0*/  UISETP.NE.AND UP0, UPT, UR4, 0x1, UPT ;  /* 0x000000010400788c */ /* 0x004fd2000bf05270 */
[----:B------:R-:W-:Y:S05]  /*2cc0*/  BRA.U UP0, `(.L_x_45) ;  /* 0x0000000100447547 */ /* 0x000fea000b800000 */
[----:B------:R-:W2:Y:S01]  /*2cd0*/  LDCU.128 UR8, c[0x0][0xb10] ;  /* 0x00016200ff0877ac */ /* 0x000ea20008000c00 */
[----:B------:R-:W4:Y:S01]  /*2ce0*/  LDCU UR12, c[0x0][0xb0c] ;  /* 0x00016180ff0c77ac */ /* 0x000f220008000800 */
[----:B------:R-:W1:Y:S01]  /*2cf0*/  LDCU UR13, c[0x0][0xb20] ;  /* 0x00016400ff0d77ac */ /* 0x000e620008000800 */
[----:B--2---:R-:W-:Y:S02]  /*2d00*/  UIMAD.WIDE.U32 UR6, UR61, UR8, URZ ;  /* 0x000000083d0672a5 */ /* 0x004fe4000f8e00ff */
[----:B------:R-:W-:Y:S02]  /*2d10*/  UIMAD.WIDE.U32 UR4, UR53, UR11, URZ ;  /* 0x0000000b350472a5 */ /* 0x000fe4000f8e00ff */
[----:B----4-:R-:W-:Y:S02]  /*2d20*/  UISETP.NE.AND UP2, UPT, UR12, 0x1, UPT ;  /* 0x000000010c00788c */ /* 0x010fe4000bf45270 */
[----:B------:R-:W-:Y:S01]  /*2d30*/  UISETP.NE.AND UP0, UPT, UR10, 0x1, UPT ;  /* 0x000000010a00788c */ /* 0x000fe2000bf05270 */
[----:B------:R-:W-:-:S02]  /*2d40*/  UMOV UR6, UR7 ;  /* 0x0000000700067c82 */ /* 0x000fc40008000000 */
[----:B------:R-:W-:Y:S01]  /*2d50*/  UMOV UR4, UR5 ;  /* 0x0000000500047c82 */ /* 0x000fe20008000000 */
[----:B------:R-:W-:Y:S02]  /*2d60*/  USHF.R.U32.HI UR6, URZ, UR9, UR6 ;  /* 0x00000009ff067299 */ /* 0x000fe40008011606 */
[----:B-1----:R-:W-:Y:S02]  /*2d70*/  USHF.R.U32.HI UR4, URZ, UR13, UR4 ;  /* 0x0000000dff047299 */ /* 0x002fe40008011604 */
[----:B------:R-:W-:Y:S02]  /*2d80*/  USEL UR5, UR61, UR6, !UP2 ;  /* 0x000000063d057287 */ /* 0x000fe4000d000000 */
[----:B------:R-:W-:-:S04]  /*2d90*/  USEL UR4, UR53, UR4, !UP0 ;  /* 0x0000000435047287 */ /* 0x000fc8000c000000 */
[----:B------:R-:W-:Y:S02]  /*2da0*/  UIADD3 UR6, UPT, UPT, UR5, -UR4, URZ ;  /* 0x8000000405067290 */ /* 0x000fe4000fffe0ff */
[----:B------:R-:W-:Y:S02]  /*2db0*/  UIADD3 UR4, UPT, UPT, -UR5, UR4, URZ ;  /* 0x0000000405047290 */ /* 0x000fe4000fffe1ff */
[----:B------:R-:W-:Y:S02]  /*2dc0*/  UIMAD UR53, UR6, UR10, UR53 ;  /* 0x0000000a063572a4 */ /* 0x000fe4000f8e0235 */
[----:B------:R-:W-:-:S12]  /*2dd0*/  UIMAD UR61, UR4, UR12, UR61 ;  /* 0x0000000c043d72a4 */ /* 0x000fd8000f8e023d */
.L_x_45:
[----:B------:R-:W-:Y:S01]  /*2de0*/  VIADD R11, R11, 0x1 ;  /* 0x000000010b0b7836 */ /* 0x000fe20000000000 */
[----:B------:R-:W-:Y:S02]  /*2df0*/  R2UR UR5, R66 ;  /* 0x00000000420572ca */ /* 0x000fe400000e0000 */
[----:B------:R-:W-:Y:S02]  /*2e00*/  R2UR UR4, R65 ;  /* 0x00000000410472ca */ /* 0x000fe400000e0000 */
[C---:B------:R-:W-:Y:S02]  /*2e10*/  ISETP.NE.AND P0, PT, R11.reuse, 0x2, PT ;  /* 0x000000020b00780c */ /* 0x040fe40003f05270 */
[----:B------:R-:W-:Y:S02]  /*2e20*/  PLOP3.LUT P2, PT, PT, PT, PT, 0x80, 0x8 ;  /* 0x000000000008781c */ /* 0x000fe40003f4f070 */
[----:B------:R-:W-:Y:S02]  /*2e30*/  SEL R3, RZ, 0x1, P0 ;  /* 0x00000001ff037807 */ /* 0x000fe40000000000 */
[----:B------:R-:W-:-:S02]  /*2e40*/  SEL R11, R11, RZ, P0 ;  /* 0x000000ff0b0b7207 */ /* 0x000fc40000000000 */
[----:B------:R-:W-:Y:S01]  /*2e50*/  LOP3.LUT R10, R10, R3, RZ, 0x3c, !PT ;  /* 0x000000030a0a7212 */ /* 0x000fe200078e3cff */
[----:B------:R-:W-:Y:S02]  /*2e60*/  UIADD3 UR27, UPT, UPT, UR61, UR5, URZ ;  /* 0x000000053d1b7290 */ /* 0x000fe4000fffe0ff */
[----:B------:R-:W-:Y:S01]  /*2e70*/  UIADD3 UR26, UPT, UPT, UR53, UR4, URZ ;  /* 0x00000004351a7290 */ /* 0x000fe2000fffe0ff */
[----:B------:R-:W-:Y:S11]  /*2e80*/  BRA.U UP1, `(.L_x_46) ;  /* 0xffffffe901f47547 */ /* 0x000ff6000b83ffff */
[----:B------:R-:W-:Y:S01]  /*2e90*/  UIADD3 UR22, UPT, UPT, UR22, 0x20, URZ ;  /* 0x0000002016167890 */ /* 0x000fe2000fffe0ff */
[----:B------:R-:W-:-:S03]  /*2ea0*/  SHF.L.U32 R3, R12, 0x1f, RZ ;  /* 0x0000001f0c037819 */ /* 0x000fc600000006ff */
[----:B------:R-:W-:-:S09]  /*2eb0*/  ULEA UR4, UR29, UR22, 0x3 ;  /* 0x000000161d047291 */ /* 0x000fd2000f8e18ff */
[----:B------:R-:W2:Y:S02]  /*2ec0*/  SYNCS.PHASECHK.TRANS64.TRYWAIT P0, [UR4], R3 ;  /* 0x00000003ff0075a7 */ /* 0x000ea40008001104 */
[----:B--2---:R-:W-:Y:S05]  /*2ed0*/  @!P0 BRA `(.L_x_47) ;  /* 0x0000005800348947 */ /* 0x004fea0003800000 */
.L_x_142:
[----:B------:R-:W-:-:S04]  /*2ee0*/  UIADD3 UR4, UPT, UPT, UR29, 0x1, URZ ;  /* 0x000000011d047890 */ /* 0x000fc8000fffe0ff */
[----:B------:R-:W-:-:S04]  /*2ef0*/  UISETP.NE.AND UP0, UPT, UR4, 0x4, UPT ;  /* 0x000000040400788c */ /* 0x000fc8000bf05270 */
[----:B------:R-:W-:Y:S02]  /*2f00*/  USEL UR6, URZ, 0x1, UP0 ;  /* 0x00000001ff067887 */ /* 0x000fe40008000000 */
[----:B------:R-:W-:-:S04]  /*2f10*/  USEL UR4, UR4, URZ, UP0 ;  /* 0x000000ff04047287 */ /* 0x000fc80008000000 */
[----:B------:R-:W-:Y:S01]  /*2f20*/  ULEA UR5, UR4, UR22, 0x3 ;  /* 0x0000001604057291 */ /* 0x000fe2000f8e18ff */
[----:B------:R-:W-:-:S04]  /*2f30*/  LOP3.LUT R2, R12, UR6, RZ, 0x3c, !PT ;  /* 0x000000060c027c12 */ /* 0x000fc8000f8e3cff */
[----:B-1----:R-:W-:-:S04]  /*2f40*/  SHF.L.U32 R3, R2, 0x1f, RZ ;  /* 0x0000001f02037819 */ /* 0x002fc800000006ff */
[----:B------:R-:W1:Y:S02]  /*2f50*/  SYNCS.PHASECHK.TRANS64.TRYWAIT P0, [UR5], R3 ;  /* 0x00000003ff0075a7 */ /* 0x000e640008001105 */
[----:B-1----:R-:W-:Y:S05]  /*2f60*/  @!P0 BRA `(.L_x_48) ;  /* 0x0000005800288947 */ /* 0x002fea0003800000 */
.L_x_144:
        /* <DEDUP_REMOVED lines=9> */
.L_x_146:
[----:B------:R-:W-:-:S04]  /*3000*/  UIADD3 UR4, UPT, UPT, UR4, 0x1, URZ ;  /* 0x0000000104047890 */ /* 0x000fc8000fffe0ff */
[----:B------:R-:W-:-:S04]  /*3010*/  UISETP.NE.AND UP0, UPT, UR4, 0x4, UPT ;  /* 0x000000040400788c */ /* 0x000fc8000bf05270 */
[----:B------:R-:W-:Y:S02]  /*3020*/  USEL UR5, URZ, 0x1, UP0 ;  /* 0x00000001ff057887 */ /* 0x000fe40008000000 */
[----:B------:R-:W-:-:S04]  /*3030*/  USEL UR4, UR4, URZ, UP0 ;  /* 0x000000ff04047287 */ /* 0x000fc80008000000 */
[----:B------:R-:W-:Y:S01]  /*3040*/  ULEA UR4, UR4, UR22, 0x3 ;  /* 0x0000001604047291 */ /* 0x000fe2000f8e18ff */
[----:B-1----:R-:W-:-:S04]  /*3050*/  LOP3.LUT R3, R2, UR5, RZ, 0x3c, !PT ;  /* 0x0000000502037c12 */ /* 0x002fc8000f8e3cff */
[----:B------:R-:W-:Y:S01]  /*3060*/  SHF.L.U32 R3, R3, 0x1f, RZ ;  /* 0x0000001f03037819 */ /* 0x000fe200000006ff */
[----:B------:R-:W-:-:S07]  /*3070*/  IMAD.U32 R0, RZ, RZ, UR4 ;  /* 0x00000004ff007e24 */ /* 0x000fce000f8e00ff */
.L_x_50:
[----:B-1----:R1:W2:Y:S02]  /*3080*/  SYNCS.PHASECHK.TRANS64.TRYWAIT P0, [R0+URZ], R3 ;  /* 0x00000003000075a7 */ /* 0x0022a400080011ff */
[----:B--2---:R-:W-:Y:S05]  /*3090*/  @!P0 NANOSLEEP.SYNCS 0x989680 ;  /* 0x009896800000895d */ /* 0x004fea0003900000 */
[----:B------:R-:W2:Y:S02]  /*30a0*/  @!P0 SYNCS.PHASECHK.TRANS64 P0, [R0+URZ], R3 ;  /* 0x00000003000085a7 */ /* 0x000ea400080010ff */
[----:B--2---:R-:W-:Y:S05]  /*30b0*/  @P0 EXIT ;  /* 0x000000000000094d */ /* 0x004fea0003800000 */
[----:B------:R-:W-:Y:S05]  /*30c0*/  BRA `(.L_x_50) ;  /* 0xfffffffc00ec7947 */ /* 0x000fea000383ffff */
.L_x_22:
[----:B------:R-:W-:-:S04]  /*30d0*/  UISETP.NE.AND UP0, UPT, UR62, URZ, UPT ;  /* 0x000000ff3e00728c */ /* 0x000fc8000bf05270 */
[----:B------:R-:W-:-:S09]  /*30e0*/  UISETP.NE.OR UP0, UPT, UR20, 0x1, UP0 ;  /* 0x000000011400788c */ /* 0x000fd20008705670 */
[----:B------:R-:W-:Y:S05]  /*30f0*/  BRA.U UP0, `(.L_x_51) ;  /* 0x00000005004c7547 */ /* 0x000fea000b800000 */
[----:B------:R-:W-:Y:S01]  /*3100*/  HFMA2 R3, -RZ, RZ, 0, 0 ;  /* 0x00000000ff037431 */ /* 0x000fe200000001ff */
[----:B------:R-:W-:Y:S01]  /*3110*/  ISETP.GE.U32.AND P2, PT, R5, 0x8, PT ;  /* 0x000000080500780c */ /* 0x000fe20003f46070 */
[----:B------:R-:W-:Y:S01]  /*3120*/  IMAD.MOV.U32 R12, RZ, RZ, 0x1 ;  /* 0x00000001ff0c7424 */ /* 0x000fe200078e00ff */
[----:B------:R-:W-:Y:S01]  /*3130*/  CS2R R6, SRZ ;  /* 0x0000000000067805 */ /* 0x000fe2000001ff00 */
[----:B------:R-:W-:Y:S01]  /*3140*/  IMAD.MOV.U32 R4, RZ, RZ, RZ ;  /* 0x000000ffff047224 */ /* 0x000fe200078e00ff */
[----:B------:R-:W-:Y:S01]  /*3150*/  UMOV UR6, 0x400 ;  /* 0x0000040000067882 */ /* 0x000fe20000000000 */
[----:B------:R-:W-:Y:S01]  /*3160*/  UMOV UR5, URZ ;  /* 0x000000ff00057c82 */ /* 0x000fe20008000000 */
[----:B------:R-:W-:-:S12]  /*3170*/  ULEA UR6, UR62, UR6, 0x18 ;  /* 0x000000063e067291 */ /* 0x000fd8000f8ec0ff */
.L_x_55:
[----:B------:R-:W-:Y:S02]  /*3180*/  LEA R0, R3, UR6, 0x3 ;  /* 0x0000000603007c11 */ /* 0x000fe4000f8e18ff */
[----:B------:R-:W-:-:S03]  /*3190*/  SHF.L.U32 R9, R4, 0x1f, RZ ;  /* 0x0000001f04097819 */ /* 0x000fc600000006ff */
[----:B------:R-:W-:Y:S01]  /*31a0*/  VIADD R8, R0, 0xf0 ;  /* 0x000000f000087836 */ /* 0x000fe20000000000 */
[----:B------:R-:W2:Y:S02]  /*31b0*/  SYNCS.PHASECHK.TRANS64.TRYWAIT P0, [R0+URZ+0xe0], R9 ;  /* 0x0000e009000075a7 */ /* 0x000ea400080011ff */
[----:B--2---:R-:W-:Y:S05]  /*31c0*/  @!P0 BRA `(.L_x_52) ;  /* 0x0000005400c08947 */ /* 0x004fea0003800000 */
.L_x_147:
[----:B------:R-:W-:Y:S01]  /*31d0*/  ULEA UR4, UR5, UR6, 0x3 ;  /* 0x0000000605047291 */ /* 0x000fe2000f8e18ff */
[----:B------:R-:W-:Y:S01]  /*31e0*/  PRMT R8, RZ, 0x654, R8 ;  /* 0x00000654ff087816 */ /* 0x000fe20000000008 */
[----:B--2---:R-:W-:Y:S01]  /*31f0*/  @!P2 IMAD.MOV.U32 R9, RZ, RZ, 0x10 ;  /* 0x00000010ff09a424 */ /* 0x004fe200078e00ff */
[----:B------:R-:W-:Y:S01]  /*3200*/  SHF.L.U32 R11, R12, 0x1f, RZ ;  /* 0x0000001f0c0b7819 */ /* 0x000fe200000006ff */
[----:B------:R-:W-:Y:S01]  /*3210*/  UIADD3 UR7, UPT, UPT, UR4, 0x80, URZ ;  /* 0x0000008004077890 */ /* 0x000fe2000fffe0ff */
[----:B------:R2:W-:Y:S05]  /*3220*/  SYNCS.ARRIVE.TRANS64.RED.A1T0 RZ, [R8+URZ], RZ ;  /* 0x000000ff08ff79a7 */ /* 0x0005ea00081004ff */
[----:B------:R-:W-:Y:S01]  /*3230*/  IMAD.U32 R0, RZ, RZ, UR7 ;  /* 0x00000007ff007e24 */ /* 0x000fe2000f8e00ff */
[----:B------:R-:W3:Y:S04]  /*3240*/  SYNCS.PHASECHK.TRANS64.TRYWAIT P0, [UR4+0x90], R11 ;  /* 0x0000900bff0075a7 */ /* 0x000ee80008001104 */
[----:B------:R-:W-:Y:S01]  /*3250*/  PRMT R13, R5, 0x654, R0 ;  /* 0x00000654050d7816 */ /* 0x000fe20000000000 */
[----:B--23--:R-:W-:Y:S06]  /*3260*/  @!P0 BRA `(.L_x_53) ;  /* 0x0000005400ac8947 */ /* 0x00cfec0003800000 */
.L_x_149:
[----:B------:R-:W-:Y:S01]  /*3270*/  ULEA UR8, UR5, UR6, 0x4 ;  /* 0x0000000605087291 */ /* 0x000fe2000f8e20ff */
[----:B------:R-:W-:Y:S01]  /*3280*/  SEL R2, R13, R2, !P2 ;  /* 0x000000020d027207 */ /* 0x000fe20005000000 */
[----:B------:R-:W-:Y:S01]  /*3290*/  UIADD3 UR9, UPT, UPT, UR4, 0x80, URZ ;  /* 0x0000008004097890 */ /* 0x000fe2000fffe0ff */
[----:B--2---:R-:W-:Y:S01]  /*32a0*/  LEA R0, R7, UR6, 0x3 ;  /* 0x0000000607007c11 */ /* 0x004fe2000f8e18ff */
[----:B------:R-:W-:Y:S01]  /*32b0*/  UIADD3 UR8, UPT, UPT, UR8, 0x110, URZ ;  /* 0x0000011008087890 */ /* 0x000fe2000fffe0ff */
[----:B------:R2:W-:Y:S01]  /*32c0*/  @!P2 SYNCS.ARRIVE.TRANS64.RED RZ, [R2+URZ], R9 ;  /* 0x0000000902ffa9a7 */ /* 0x0005e200080004ff */
[----:B------:R-:W-:Y:S01]  /*32d0*/  UIADD3 UR4, UPT, UPT, UR5, 0x1, URZ ;  /* 0x0000000105047890 */ /* 0x000fe2000fffe0ff */
[----:B------:R-:W-:-:S03]  /*32e0*/  VIADD R3, R3, 0x1 ;  /* 0x0000000103037836 */ /* 0x000fc60000000000 */
[----:B------:R-:W-:Y:S02]  /*32f0*/  UISETP.NE.AND UP0, UPT, UR4, 0x2, UPT ;  /* 0x000000020400788c */ /* 0x000fe4000bf05270 */
[----:B------:R-:W-:Y:S01]  /*3300*/  ISETP.NE.AND P0, PT, R3, 0x2, PT ;  /* 0x000000020300780c */ /* 0x000fe20003f05270 */
[----:B------:R-:W-:Y:S06]  /*3310*/  UGETNEXTWORKID.BROADCAST [UR8], [UR9] ;  /* 0x00000000080073ca */ /* 0x000fec0008000100 */
[----:B------:R-:W-:Y:S02]  /*3320*/  USEL UR7, URZ, 0x1, UP0 ;  /* 0x00000001ff077887 */ /* 0x000fe40008000000 */
[----:B------:R-:W-:-:S04]  /*3330*/  USEL UR5, UR4, URZ, UP0 ;  /* 0x000000ff04057287 */ /* 0x000fc80008000000 */
[----:B------:R-:W-:Y:S02]  /*3340*/  LOP3.LUT R12, R12, UR7, RZ, 0x3c, !PT ;  /* 0x000000070c0c7c12 */ /* 0x000fe4000f8e3cff */
[----:B--2---:R-:W-:-:S04]  /*3350*/  SHF.L.U32 R9, R6, 0x1f, RZ ;  /* 0x0000001f06097819 */ /* 0x004fc800000006ff */
[----:B------:R-:W2:Y:S02]  /*3360*/  SYNCS.PHASECHK.TRANS64.TRYWAIT P1, [R0+URZ+0x80], R9 ;  /* 0x00008009000075a7 */ /* 0x000ea400080211ff */
[----:B--2---:R-:W-:Y:S05]  /*3370*/  @!P1 BRA `(.L_x_54) ;  /* 0x0000005400809947 */ /* 0x004fea0003800000 */
.L_x_150:
[C---:B------:R-:W-:Y:S01]  /*3380*/  LEA R8, R7.reuse, UR6, 0x4 ;  /* 0x0000000607087c11 */ /* 0x040fe2000f8e20ff */
[----:B------:R-:W-:Y:S01]  /*3390*/  VIADD R7, R7, 0x1 ;  /* 0x0000000107077836 */ /* 0x000fe20000000000 */
[----:B------:R-:W-:Y:S01]  /*33a0*/  SEL R3, R3, RZ, P0 ;  /* 0x000000ff03037207 */ /* 0x000fe20000000000 */
[----:B--2---:R-:W-:-:S03]  /*33b0*/  VIADD R0, R0, 0x90 ;  /* 0x0000009000007836 */ /* 0x004fc60000000000 */
[----:B------:R-:W2:Y:S01]  /*33c0*/  LDS.128 R8, [R8+0x110] ;  /* 0x0001100008087984 */ /* 0x000ea20000000c00 */
[C---:B------:R-:W-:Y:S02]  /*33d0*/  ISETP.NE.AND P1, PT, R7.reuse, 0x2, PT ;  /* 0x000000020700780c */ /* 0x040fe40003f25270 */
[----:B------:R-:W-:Y:S01]  /*33e0*/  PRMT R0, RZ, 0x654, R0 ;  /* 0x00000654ff007816 */ /* 0x000fe20000000000 */
[----:B------:R-:W-:Y:S01]  /*33f0*/  @!PT LDS RZ, [RZ] ;  /* 0x00000000fffff984 */ /* 0x000fe20000000800 */
[----:B------:R-:W-:Y:S01]  /*3400*/  @!PT LDS RZ, [RZ] ;  /* 0x00000000fffff984 */ /* 0x000fe20000000800 */
[----:B------:R-:W-:Y:S01]  /*3410*/  @!PT LDS RZ, [RZ] ;  /* 0x00000000fffff984 */ /* 0x000fe20000000800 */
[----:B------:R-:W-:Y:S01]  /*3420*/  @!PT LDS RZ, [RZ] ;  /* 0x00000000fffff984 */ /* 0x000fe20000000800 */
[----:B------:R3:W-:Y:S06]  /*3430*/  MEMBAR.ALL.CTA ;  /* 0x0000000000007992 */ /* 0x0007ec0000008000 */
[----:B---3--:R-:W3:Y:S01]  /*3440*/  FENCE.VIEW.ASYNC.S ;  /* 0x00000000000073c6 */ /* 0x008ee20000000000 */
[----:B------:R-:W-:Y:S01]  /*3450*/  SEL R7, R7, RZ, P1 ;  /* 0x000000ff07077207 */ /* 0x000fe20000800000 */
[----:B---3--:R3:W-:Y:S01]  /*3460*/  SYNCS.ARRIVE.TRANS64.RED.A1T0 RZ, [R0+URZ], RZ ;  /* 0x000000ff00ff79a7 */ /* 0x0087e200081004ff */
[----:B--2---:R-:W-:-:S02]  /*3470*/  LOP3.LUT P3, RZ, R10, 0x1, RZ, 0xc0, !PT ;  /* 0x000000010aff7812 */ /* 0x004fc4000786c0ff */
[----:B------:R-:W-:Y:S02]  /*3480*/  SEL R9, RZ, 0x1, P0 ;  /* 0x00000001ff097807 */ /* 0x000fe40000000000 */
[----:B------:R-:W-:Y:S02]  /*3490*/  SEL R11, RZ, 0x1, P1 ;  /* 0x00000001ff0b7807 */ /* 0x000fe40000800000 */
[----:B------:R-:W-:Y:S02]  /*34a0*/  LOP3.LUT R4, R4, R9, RZ, 0x3c, !PT ;  /* 0x0000000904047212 */ /* 0x000fe400078e3cff */
[----:B------:R-:W-:-:S05]  /*34b0*/  LOP3.LUT R6, R6, R11, RZ, 0x3c, !PT ;  /* 0x0000000b06067212 */ /* 0x000fca00078e3cff */
[----:B---3--:R-:W-:Y:S05]  /*34c0*/  @P3 BRA `(.L_x_55) ;  /* 0xfffffffc002c3947 */ /* 0x008fea000383ffff */
[----:B------:R-:W-:Y:S01]  /*34d0*/  ULEA UR4, UR5, UR6, 0x3 ;  /* 0x0000000605047291 */ /* 0x000fe2000f8e18ff */
[----:B------:R-:W-:-:S08]  /*34e0*/  SHF.L.U32 R3, R12, 0x1f, RZ ;  /* 0x0000001f0c037819 */ /* 0x000fd000000006ff */
[----:B------:R-:W2:Y:S02]  /*34f0*/  SYNCS.PHASECHK.TRANS64 P0, [UR4+0x90], R3 ;  /* 0x00009003ff0075a7 */ /* 0x000ea40008001004 */
[----:B--2---:R-:W-:Y:S05]  /*3500*/  @P0 BRA `(.L_x_56) ;  /* 0x0000000000080947 */ /* 0x004fea0003800000 */
[----:B------:R-:W2:Y:S02]  /*3510*/  SYNCS.PHASECHK.TRANS64.TRYWAIT P0, [UR4+0x90], R3 ;  /* 0x00009003ff0075a7 */ /* 0x000ea40008001104 */
[----:B--2---:R-:W-:Y:S05]  /*3520*/  @!P0 BRA `(.L_x_57) ;  /* 0x0000005400288947 */ /* 0x004fea0003800000 */
.L_x_56:
[----:B------:R-:W-:-:S04]  /*3530*/  UIADD3 UR7, UPT, UPT, UR5, 0x1, URZ ;  /* 0x0000000105077890 */ /* 0x000fc8000fffe0ff */
[----:B------:R-:W-:-:S04]  /*3540*/  UISETP.NE.AND UP0, UPT, UR7, 0x2, UPT ;  /* 0x000000020700788c */ /* 0x000fc8000bf05270 */
[----:B------:R-:W-:Y:S02]  /*3550*/  USEL UR8, URZ, 0x1, UP0 ;  /* 0x00000001ff087887 */ /* 0x000fe40008000000 */
[----:B------:R-:W-:-:S04]  /*3560*/  USEL UR7, UR7, URZ, UP0 ;  /* 0x000000ff07077287 */ /* 0x000fc80008000000 */
[----:B------:R-:W-:Y:S01]  /*3570*/  ULEA UR7, UR7, UR6, 0x3 ;  /* 0x0000000607077291 */ /* 0x000fe2000f8e18ff */
[----:B--2---:R-:W-:-:S04]  /*3580*/  LOP3.LUT R3, R12, UR8, RZ, 0x3c, !PT ;  /* 0x000000080c037c12 */ /* 0x004fc8000f8e3cff */
[----:B------:R-:W-:-:S04]  /*3590*/  SHF.L.U32 R0, R3, 0x1f, RZ ;  /* 0x0000001f03007819 */ /* 0x000fc800000006ff */
[----:B------:R-:W2:Y:S02]  /*35a0*/  SYNCS.PHASECHK.TRANS64 P0, [UR7+0x90], R0 ;  /* 0x00009000ff0075a7 */ /* 0x000ea40008001007 */
[----:B-12---:R-:W-:Y:S05]  /*35b0*/  @P0 EXIT ;  /* 0x000000000000094d */ /* 0x006fea0003800000 */
[----:B------:R-:W-:Y:S02]  /*35c0*/  SHF.L.U32 R3, R3, 0x1f, RZ ;  /* 0x0000001f03037819 */ /* 0x000fe400000006ff */
[----:B------:R-:W-:-:S07]  /*35d0*/  MOV R0, UR7 ;  /* 0x0000000700007c02 */ /* 0x000fce0008000f00 */
.L_x_58:
[----:B-1----:R1:W2:Y:S02]  /*35e0*/  SYNCS.PHASECHK.TRANS64.TRYWAIT P0, [R0+URZ+0x90], R3 ;  /* 0x00009003000075a7 */ /* 0x0022a400080011ff */
[----:B--2---:R-:W-:Y:S05]  /*35f0*/  @!P0 NANOSLEEP.SYNCS 0x989680 ;  /* 0x009896800000895d */ /* 0x004fea0003900000 */
[----:B------:R-:W2:Y:S02]  /*3600*/  @!P0 SYNCS.PHASECHK.TRANS64 P0, [R0+URZ+0x90], R3 ;  /* 0x00009003000085a7 */ /* 0x000ea400080010ff */
[----:B--2---:R-:W-:Y:S05]  /*3610*/  @P0 EXIT ;  /* 0x000000000000094d */ /* 0x004fea0003800000 */
[----:B------:R-:W-:Y:S05]  /*3620*/  BRA `(.L_x_58) ;  /* 0xfffffffc00ec7947 */ /* 0x000fea000383ffff */
.L_x_51:
[----:B------:R-:W-:Y:S05]  /*3630*/  BRA.U UP5, `(.L_x_59) ;  /* 0x00000019054c7547 */ /* 0x000fea000b800000 */
[----:B------:R-:W-:Y:S01]  /*3640*/  UMOV UR4, 0x40 ;  /* 0x0000004000047882 */ /* 0x000fe20000000000 */
[----:B------:R-:W-:Y:S01]  /*3650*/  NOP ;  /* 0x0000000000007918 */ /* 0x000fe20000000000 */
[----:B------:R-:W-:Y:S01]  /*3660*/  ULEA UR5, UR62, UR4, 0x18 ;  /* 0x000000043e057291 */ /* 0x000fe2000f8ec0ff */
[----:B------:R-:W-:Y:S02]  /*3670*/  UMOV UR6, 0x400 ;  /* 0x0000040000067882 */ /* 0x000fe40000000000 */
[----:B------:R-:W-:-:S06]  /*3680*/  ULEA UR6, UR62, UR6, 0x18 ;  /* 0x000000063e067291 */ /* 0x000fcc000f8ec0ff */
[----:B------:R-:W2:Y:S02]  /*3690*/  LDS.U8 R5, [UR5+0x1c] ;  /* 0x00001c05ff057984 */ /* 0x000ea40008000000 */
[----:B--2---:R-:W-:-:S13]  /*36a0*/  ISETP.NE.AND P0, PT, R5, RZ, PT ;  /* 0x000000ff0500720c */ /* 0x004fda0003f05270 */
[----:B------:R-:W-:Y:S05]  /*36b0*/  @P0 BRA `(.L_x_60) ;  /* 0x0000000400180947 */ /* 0x000fea0003800000 */
[----:B------:R-:W-:Y:S01]  /*36c0*/  R2UR UR4, R2 ;  /* 0x00000000020472ca */ /* 0x000fe200000e0000 */
[----:B------:R-:W-:-:S12]  /*36d0*/  UIADD3 UR7, UPT, UPT, UR5, 0x8, URZ ;  /* 0x0000000805077890 */ /* 0x000fd8000fffe0ff */
[----:B------:R-:W-:-:S09]  /*36e0*/  UISETP.NE.U32.AND UP1, UPT, UR4, 0x1, UPT ;  /* 0x000000010400788c */ /* 0x000fd2000bf25070 */
[----:B------:R-:W-:Y:S05]  /*36f0*/  BRA.U !UP1, `(.L_x_61) ;  /* 0x0000000109a47547 */ /* 0x000fea000b800000 */
[----:B------:R-:W-:Y:S01]  /*3700*/  ELECT P0, URZ, PT ;  /* 0x0000000000ff782f */ /* 0x000fe20003800000 */
[----:B------:R-:W-:-:S12]  /*3710*/  BSSY B0, `(.L_x_61) ;  /* 0x0000027000007945 */ /* 0x000fd80003800000 */
[----:B------:R-:W-:Y:S05]  /*3720*/  @!P0 BRA `(.L_x_62) ;  /* 0x0000000000948947 */ /* 0x000fea0003800000 */
[----:B------:R-:W-:-:S05]  /*3730*/  UMOV UR4, 0x10 ;  /* 0x0000001000047882 */ /* 0x000fca0000000000 */
[----:B------:R-:W-:Y:S04]  /*3740*/  DEPBAR.LE SB2, 0x36 ;  /* 0x0000ad800000791a */ /* 0x000fe80000000000 */
[----:B------:R-:W2:Y:S02]  /*3750*/  UTCATOMSWS.2CTA.FIND_AND_SET.ALIGN UP0, UR4, UR4 ;  /* 0x00000004000475e3 */ /* 0x000ea40008200800 */
[----:B--2---:R-:W-:Y:S01]  /*3760*/  MOV R12, UR4 ;  /* 0x00000004000c7c02 */ /* 0x004fe20008000f00 */
[----:B------:R-:W-:Y:S06]  /*3770*/  BRA.U UP0, `(.L_x_63) ;  /* 0x0000000100187547 */ /* 0x000fec000b800000 */
.L_x_64:
[----:B------:R-:W-:Y:S05]  /*3780*/  NANOSLEEP 0x64 ;  /* 0x000000640000795d */ /* 0x000fea0003800000 */
[----:B------:R-:W-:-:S05]  /*3790*/  UMOV UR4, 0x10 ;  /* 0x0000001000047882 */ /* 0x000fca0000000000 */
[----:B------:R-:W-:Y:S04]  /*37a0*/  DEPBAR.LE SB2, 0x36 ;  /* 0x0000ad800000791a */ /* 0x000fe80000000000 */
[----:B------:R-:W2:Y:S02]  /*37b0*/  UTCATOMSWS.2CTA.FIND_AND_SET.ALIGN UP0, UR4, UR4 ;  /* 0x00000004000475e3 */ /* 0x000ea40008200800 */
[----:B--2---:R-:W-:Y:S01]  /*37c0*/  MOV R12, UR4 ;  /* 0x00000004000c7c02 */ /* 0x004fe20008000f00 */
[----:B------:R-:W-:Y:S05]  /*37d0*/  BRA.U !UP0, `(.L_x_64) ;  /* 0xfffffffd08e87547 */ /* 0x000fea000b83ffff */
.L_x_63:
[----:B------:R-:W2:Y:S01]  /*37e0*/  LDS R8, [UR5+0x10] ;  /* 0x00001005ff087984 */ /* 0x000ea20008000800 */
[----:B------:R-:W-:Y:S01]  /*37f0*/  R2UR UR4, R0 ;  /* 0x00000000000472ca */ /* 0x000fe200000e0000 */
[----:B------:R-:W-:-:S04]  /*3800*/  IMAD.U32 R5, RZ, RZ, UR6 ;  /* 0x00000006ff057e24 */ /* 0x000fc8000f8e00ff */
[----:B------:R-:W-:-:S08]  /*3810*/  VIADD R5, R5, 0x130 ;  /* 0x0000013005057836 */ /* 0x000fd00000000000 */
[----:B------:R-:W-:Y:S02]  /*3820*/  MOV R6, UR4 ;  /* 0x0000000400067c02 */ /* 0x000fe40008000f00 */
[----:B--2---:R-:W-:-:S04]  /*3830*/  SHF.L.U32 R8, R8, 0x1f, RZ ;  /* 0x0000001f08087819 */ /* 0x004fc800000006ff */
[----:B------:R-:W2:Y:S02]  /*3840*/  SYNCS.PHASECHK.TRANS64.TRYWAIT P0, [UR5+0x8], R8 ;  /* 0x00000808ff0075a7 */ /* 0x000ea40008001105 */
[----:B--2---:R-:W-:Y:S05]  /*3850*/  @P0 BRA `(.L_x_65) ;  /* 0x0000000000080947 */ /* 0x004fea0003800000 */
[----:B------:R-:W2:Y:S02]  /*3860*/  SYNCS.PHASECHK.TRANS64.TRYWAIT P0, [UR5+0x8], R8 ;  /* 0x00000808ff0075a7 */ /* 0x000ea40008001105 */
[----:B--2---:R-:W-:Y:S05]  /*3870*/  @!P0 BRA `(.L_x_66) ;  /* 0x00000050006c8947 */ /* 0x004fea0003800000 */
.L_x_65:
[----:B------:R-:W-:Y:S01]  /*3880*/  R2UR UR4, R0 ;  /* 0x00000000000472ca */ /* 0x000fe200000e0000 */
[----:B------:R-:W-:Y:S01]  /*3890*/  IMAD.MOV.U32 R9, RZ, RZ, 0xffff ;  /* 0x0000ffffff097424 */ /* 0x000fe200078e00ff */
[----:B------:R-:W-:Y:S01]  /*38a0*/  PRMT R6, R6, 0x654, R5 ;  /* 0x0000065406067816 */ /* 0x000fe20000000005 */
[----:B------:R-:W-:Y:S02]  /*38b0*/  HFMA2 R5, -RZ, RZ, 0, 5.9604644775390625e-08 ;  /* 0x00000001ff057431 */ /* 0x000fe400000001ff */
[----:B--2---:R-:W-:Y:S02]  /*38c0*/  IMAD.MOV.U32 R8, RZ, RZ, 0x4 ;  /* 0x00000004ff087424 */ /* 0x004fe400078e00ff */
[----:B------:R-:W-:Y:S01]  /*38d0*/  IMAD.SHL.U32 R11, R12, 0x20, RZ ;  /* 0x000000200c0b7824 */ /* 0x000fe200078e00ff */
[----:B------:R-:W-:-:S05]  /*38e0*/  SHF.L.U32 R10, R9, R12, RZ ;  /* 0x0000000c090a7219 */ /* 0x000fca00000006ff */
[----:B------:R-:W-:Y:S01]  /*38f0*/  UPRMT UR4, UR4, 0x654, UR7 ;  /* 0x0000065404047896 */ /* 0x000fe20008000007 */
[----:B------:R-:W-:-:S05]  /*3900*/  SHF.L.U32 R9, R5, R12, RZ ;  /* 0x0000000c05097219 */ /* 0x000fca00000006ff */
[----:B------:R-:W-:-:S03]  /*3910*/  MOV R7, UR4 ;  /* 0x0000000400077c02 */ /* 0x000fc60008000f00 */
[----:B------:R2:W-:Y:S01]  /*3920*/  SYNCS.ARRIVE.TRANS64.RED RZ, [UR4], R8 ;  /* 0x00000008ffff79a7 */ /* 0x0005e20008000404 */
[----:B------:R2:W-:Y:S04]  /*3930*/  STS [UR6+0x130], R11 ;  /* 0x0001300bff007988 */ /* 0x0005e80008000806 */
[----:B------:R2:W-:Y:S04]  /*3940*/  STAS [R6.64], R12 ;  /* 0x0000000c06007dbd */ /* 0x0005e8000c0008ff */
[----:B------:R2:W-:Y:S04]  /*3950*/  ATOMS.OR RZ, [UR5+0x14], R10 ;  /* 0x0000140affff798c */ /* 0x0005e8000b000005 */
[----:B------:R2:W-:Y:S04]  /*3960*/  ATOMS.OR RZ, [UR5+0x18], R9 ;  /* 0x00001809ffff798c */ /* 0x0005e8000b000005 */
[----:B------:R2:W-:Y:S02]  /*3970*/  ATOMS.XOR RZ, [UR5+0x10], R5 ;  /* 0x00001005ffff798c */ /* 0x0005e4000b800005 */
.L_x_62:
[----:B-1----:R-:W-:Y:S05]  /*3980*/  BSYNC B0 ;  /* 0x0000000000007941 */ /* 0x002fea0003800000 */
.L_x_61:
[----:B------:R-:W-:Y:S05]  /*3990*/  BRA.U UP1, `(.L_x_67) ;  /* 0x0000000101707547 */ /* 0x000fea000b800000 */
[----:B------:R-:W-:-:S03]  /*39a0*/  UMOV UR4, 0xffffffff ;  /* 0xffffffff00047882 */ /* 0x000fc60000000000 */
[----:B------:R-:W-:Y:S05]  /*39b0*/  BRA.DIV UR4, `(.L_x_68) ;  /* 0x0000005204347947 */ /* 0x000fea000b800000 */
[----:B------:R-:W-:-:S13]  /*39c0*/  ELECT P0, URZ, PT ;  /* 0x0000000000ff782f */ /* 0x000fda0003800000 */
.L_x_154:
[----:B------:R-:W-:Y:S05]  /*39d0*/  @!P0 BRA `(.L_x_67) ;  /* 0x0000000000608947 */ /* 0x000fea0003800000 */
[----:B--2---:R-:W2:Y:S02]  /*39e0*/  LDS R6, [UR5+0x10] ;  /* 0x00001005ff067984 */ /* 0x004ea40008000800 */
[----:B--2---:R-:W-:-:S04]  /*39f0*/  SHF.L.U32 R6, R6, 0x1f, RZ ;  /* 0x0000001f06067819 */ /* 0x004fc800000006ff */
[----:B------:R-:W2:Y:S02]  /*3a00*/  SYNCS.PHASECHK.TRANS64.TRYWAIT P0, [UR5+0x8], R6 ;  /* 0x00000806ff0075a7 */ /* 0x000ea40008001105 */
[----:B--2---:R-:W-:Y:S05]  /*3a10*/  @P0 BRA `(.L_x_69) ;  /* 0x0000000000080947 */ /* 0x004fea0003800000 */
[----:B------:R-:W2:Y:S02]  /*3a20*/  SYNCS.PHASECHK.TRANS64.TRYWAIT P0, [UR5+0x8], R6 ;  /* 0x00000806ff0075a7 */ /* 0x000ea40008001105 */
[----:B--2---:R-:W-:Y:S05]  /*3a30*/  @!P0 BRA `(.L_x_70) ;  /* 0x0000005000388947 */ /* 0x004fea0003800000 */
.L_x_69:
[----:B------:R-:W3:Y:S01]  /*3a40*/  LDS R8, [UR6+0x130] ;  /* 0x00013006ff087984 */ /* 0x000ee20008000800 */
[----:B------:R-:W-:Y:S01]  /*3a50*/  R2UR UR4, R0 ;  /* 0x00000000000472ca */ /* 0x000fe200000e0000 */
[----:B--2---:R-:W-:Y:S02]  /*3a60*/  IMAD.MOV.U32 R6, RZ, RZ, 0xffff ;  /* 0x0000ffffff067424 */ /* 0x004fe400078e00ff */
[----:B------:R-:W-:-:S10]  /*3a70*/  IMAD.MOV.U32 R5, RZ, RZ, 0x1 ;  /* 0x00000001ff057424 */ /* 0x000fd400078e00ff */
[----:B------:R-:W-:Y:S01]  /*3a80*/  UPRMT UR4, UR4, 0x654, UR7 ;  /* 0x0000065404047896 */ /* 0x000fe20008000007 */
[----:B---3--:R-:W-:Y:S01]  /*3a90*/  IMAD.SHL.U32 R7, R8, 0x20, RZ ;  /* 0x0000002008077824 */ /* 0x008fe200078e00ff */
[-C--:B------:R-:W-:Y:S02]  /*3aa0*/  SHF.L.U32 R6, R6, R8.reuse, RZ ;  /* 0x0000000806067219 */ /* 0x080fe400000006ff */
[----:B------:R-:W-:Y:S02]  /*3ab0*/  SHF.L.U32 R8, R5, R8, RZ ;  /* 0x0000000805087219 */ /* 0x000fe400000006ff */
[----:B------:R3:W-:Y:S04]  /*3ac0*/  STS [UR6+0x130], R7 ;  /* 0x00013007ff007988 */ /* 0x0007e80008000806 */
[----:B------:R3:W-:Y:S04]  /*3ad0*/  ATOMS.OR RZ, [UR5+0x14], R6 ;  /* 0x00001406ffff798c */ /* 0x0007e8000b000005 */
[----:B------:R3:W-:Y:S01]  /*3ae0*/  ATOMS.OR RZ, [UR5+0x18], R8 ;  /* 0x00001808ffff798c */ /* 0x0007e2000b000005 */
[----:B------:R-:W-:Y:S03]  /*3af0*/  SYNCS.ARRIVE.TRANS64.RED.A1T0 RZ, [UR4], RZ ;  /* 0x000000ffffff79a7 */ /* 0x000fe60008100404 */
[----:B------:R3:W-:Y:S01]  /*3b00*/  ATOMS.XOR RZ, [UR5+0x10], R5 ;  /* 0x00001005ffff798c */ /* 0x0007e2000b800005 */
[----:B------:R-:W-:Y:S05]  /*3b10*/  BRA `(.L_x_67) ;  /* 0x0000000000107947 */ /* 0x000fea0003800000 */
.L_x_60:
[----:B------:R-:W-:Y:S02]  /*3b20*/  MOV R5, 0xffffffff ;  /* 0xffffffff00057802 */ /* 0x000fe40000000f00 */
[----:B------:R-:W-:-:S03]  /*3b30*/  MOV R6, 0x3b60 ;  /* 0x00003b6000067802 */ /* 0x000fc60000000f00 */
[----:B------:R2:W-:Y:S04]  /*3b40*/  STS [UR6+0x130], R5 ;  /* 0x00013005ff007988 */ /* 0x0005e80008000806 */
[----:B-12--5:R-:W-:Y:S05]  /*3b50*/  CALL.REL.NOINC `($__internal_1_$__cuda_sm10x_tcgen05_guardrail_trap_phase_invalid_during_alloc) ;  /* 0x0000005400987944 */ /* 0x026fea0003c00000 */
.L_x_67:
[----:B------:R-:W-:Y:S05]  /*3b60*/  WARPSYNC.ALL ;  /* 0x0000000000007948 */ /* 0x000fea0003800000 */
[----:B------:R-:W4:Y:S01]  /*3b70*/  S2UR UR4, SR_CgaCtaId ;  /* 0x00000000000479c3 */ /* 0x000f220000008800 */
[----:B------:R-:W-:Y:S01]  /*3b80*/  UMOV UR62, 0x400 ;  /* 0x00000400003e7882 */ /* 0x000fe20000000000 */
[----:B------:R-:W4:Y:S01]  /*3b90*/  LDCU UR7, c[0x0][0x38c] ;  /* 0x00007180ff0777ac */ /* 0x000f220008000800 */
[----:B------:R-:W-:Y:S01]  /*3ba0*/  LOP3.LUT R3, R3, 0xffff, RZ, 0xc0, !PT ;  /* 0x0000ffff03037812 */ /* 0x000fe200078ec0ff */
[----:B--2---:R-:W-:Y:S01]  /*3bb0*/  IMAD.MOV.U32 R11, RZ, RZ, 0x1 ;  /* 0x00000001ff0b7424 */ /* 0x004fe200078e00ff */
[----:B------:R-:W-:Y:S01]  /*3bc0*/  R2UR UR5, R2 ;  /* 0x00000000020572ca */ /* 0x000fe200000e0000 */
[----:B------:R-:W-:Y:S01]  /*3bd0*/  IMAD.MOV.U32 R10, RZ, RZ, RZ ;  /* 0x000000ffff0a7224 */ /* 0x000fe200078e00ff */
[----:B------:R-:W-:-:S02]  /*3be0*/  LOP3.LUT R4, R4, 0xffff, RZ, 0xc0, !PT ;  /* 0x0000ffff04047812 */ /* 0x000fc400078ec0ff */
[----:B---3--:R-:W-:Y:S01]  /*3bf0*/  CS2R R8, SRZ ;  /* 0x0000000000087805 */ /* 0x008fe2000001ff00 */
[----:B------:R-:W-:Y:S01]  /*3c00*/  UMOV UR9, URZ ;  /* 0x000000ff00097c82 */ /* 0x000fe20008000000 */
[----:B-1----:R-:W-:Y:S01]  /*3c10*/  UMOV UR60, URZ ;  /* 0x000000ff003c7c82 */ /* 0x002fe20008000000 */
[----:B------:R-:W-:Y:S01]  /*3c20*/  R2UR UR65, R4 ;  /* 0x00000000044172ca */ /* 0x000fe200000e0000 */
[----:B------:R-:W-:Y:S01]  /*3c30*/  UMOV UR76, 0x0 ;  /* 0x00000000004c7882 */ /* 0x000fe20000000000 */
[----:B------:R-:W-:Y:S01]  /*3c40*/  UMOV UR77, 0x8100910 ;  /* 0x08100910004d7882 */ /* 0x000fe20000000000 */
[----:B------:R-:W-:Y:S01]  /*3c50*/  UMOV UR74, 0x0 ;  /* 0x00000000004a7882 */ /* 0x000fe20000000000 */
[----:B------:R-:W-:Y:S01]  /*3c60*/  UMOV UR75, 0x8100910 ;  /* 0x08100910004b7882 */ /* 0x000fe20000000000 */
[----:B------:R-:W-:Y:S01]  /*3c70*/  UMOV UR72, 0x0 ;  /* 0x0000000000487882 */ /* 0x000fe20000000000 */
[----:B------:R-:W-:Y:S01]  /*3c80*/  UMOV UR73, 0x8100910 ;  /* 0x0810091000497882 */ /* 0x000fe20000000000 */
[----:B------:R-:W-:-:S02]  /*3c90*/  UISETP.NE.AND UP3, UPT, UR5, URZ, UPT ;  /* 0x000000ff0500728c */ /* 0x000fc4000bf65270 */
[----:B----4-:R-:W-:Y:S01]  /*3ca0*/  UIADD3 UR7, UPT, UPT, UR7, 0x7f, URZ ;  /* 0x0000007f07077890 */ /* 0x010fe2000fffe0ff */
[----:B------:R-:W-:Y:S01]  /*3cb0*/  UMOV UR70, 0x0 ;  /* 0x0000000000467882 */ /* 0x000fe20000000000 */
[----:B------:R-:W-:Y:S01]  /*3cc0*/  UMOV UR71, 0x8100910 ;  /* 0x0810091000477882 */ /* 0x000fe20000000000 */
[----:B------:R-:W-:Y:S01]  /*3cd0*/  ULEA UR62, UR4, UR62, 0x18 ;  /* 0x0000003e043e7291 */ /* 0x000fe2000f8ec0ff */
[----:B------:R-:W-:Y:S02]  /*3ce0*/  UMOV UR68, 0x0 ;  /* 0x0000000000447882 */ /* 0x000fe40000000000 */
[----:B------:R-:W-:Y:S01]  /*3cf0*/  UMOV UR4, URZ ;  /* 0x000000ff00047c82 */ /* 0x000fe20008000000 */
[----:B------:R-:W-:Y:S01]  /*3d00*/  UIADD3 UR6, UPT, UPT, UR62, 0x6400, URZ ;  /* 0x000064003e067890 */ /* 0x000fe2000fffe0ff */
[----:B------:R-:W-:Y:S01]  /*3d10*/  IMAD.U32 R14, RZ, RZ, UR4 ;  /* 0x00000004ff0e7e24 */ /* 0x000fe2000f8e00ff */
[----:B------:R-:W-:Y:S02]  /*3d20*/  USHF.R.S32.HI UR4, URZ, 0x1f, UR7 ;  /* 0x0000001fff047899 */ /* 0x000fe40008011407 */
[----:B------:R-:W-:-:S02]  /*3d30*/  UIADD3 UR5, UPT, UPT, UR62, 0x26400, URZ ;  /* 0x000264003e057890 */ /* 0x000fc4000fffe0ff */
[----:B------:R-:W-:Y:S02]  /*3d40*/  ULEA.HI UR4, UR4, UR7, URZ, 0x7 ;  /* 0x0000000704047291 */ /* 0x000fe4000f8f38ff */
[----:B------:R-:W-:Y:S02]  /*3d50*/  USHF.R.U32.HI UR6, URZ, 0x4, UR6 ;  /* 0x00000004ff067899 */ /* 0x000fe40008011606 */
[----:B------:R-:W-:Y:S02]  /*3d60*/  USHF.R.S32.HI UR8, URZ, 0x7, UR4 ;  /* 0x00000007ff087899 */ /* 0x000fe40008011404 */
[----:B------:R-:W-:Y:S01]  /*3d70*/  USHF.R.U32.HI UR5, URZ, 0x4, UR5 ;  /* 0x00000004ff057899 */ /* 0x000fe20008011605 */
[----:B------:R-:W-:Y:S01]  /*3d80*/  R2UR UR4, R3 ;  /* 0x00000000030472ca */ /* 0x000fe200000e0000 */
[----:B------:R-:W-:Y:S02]  /*3d90*/  UISETP.LT.AND UP0, UPT, UR8, 0x1, UPT ;  /* 0x000000010800788c */ /* 0x000fe4000bf01270 */
[----:B------:R-:W-:Y:S01]  /*3da0*/  ULOP3.LUT UR6, UR6, 0x3fff, URZ, 0xc0, !UPT ;  /* 0x00003fff06067892 */ /* 0x000fe2000f8ec0ff */
[----:B------:R-:W-:Y:S01]  /*3db0*/  IMAD.U32 R12, RZ, RZ, UR8 ;  /* 0x00000008ff0c7e24 */ /* 0x000fe2000f8e00ff */
[----:B------:R-:W-:-:S02]  /*3dc0*/  ULOP3.LUT UR67, UR5, 0x3fff, URZ, 0xc0, !UPT ;  /* 0x00003fff05437892 */ /* 0x000fc4000f8ec0ff */
[----:B------:R-:W-:Y:S02]  /*3dd0*/  ULOP3.LUT UR66, UR6, 0x10000, URZ, 0xfc, !UPT ;  /* 0x0001000006427892 */ /* 0x000fe4000f8efcff */
[----:B------:R-:W-:Y:S01]  /*3de0*/  ULOP3.LUT UR67, UR67, 0x10000, URZ, 0xfc, !UPT ;  /* 0x0001000043437892 */ /* 0x000fe2000f8efcff */
[----:B------:R-:W-:-:S03]  /*3df0*/  UMOV UR69, 0x8100910 ;  /* 0x0810091000457882 */ /* 0x000fc60000000000 */
[----:B------:R-:W-:Y:S01]  /*3e00*/  IMAD.U32 R13, RZ, RZ, UR4 ;  /* 0x00000004ff0d7e24 */ /* 0x000fe2000f8e00ff */
[----:B------:R-:W-:Y:S01]  /*3e10*/  NOP ;  /* 0x0000000000007918 */ /* 0x000fe20000000000 */
[----:B------:R-:W-:Y:S06]  /*3e20*/  BAR.ARV 0x6, 0xa0 ;  /* 0x0182800000007b1d */ /* 0x000fec0000002000 */
[----:B------:R-:W1:Y:S02]  /*3e30*/  LDS R5, [UR62+0x130] ;  /* 0x0001303eff057984 */ /* 0x000e640008000800 */
[----:B-1----:R-:W-:-:S13]  /*3e40*/  R2UR UR4, R5 ;  /* 0x00000000050472ca */ /* 0x002fda00000e0000 */
[----:B------:R-:W-:Y:S01]  /*3e50*/  IMAD.U32 R16, RZ, RZ, UR4 ;  /* 0x00000004ff107e24 */ /* 0x000fe2000f8e00ff */
[----:B------:R-:W-:-:S06]  /*3e60*/  USEL UR4, UR8, 0x1, !UP0 ;  /* 0x0000000108047887 */ /* 0x000fcc000c000000 */
[----:B------:R-:W-:-:S07]  /*3e70*/  IMAD.U32 R15, RZ, RZ, UR4 ;  /* 0x00000004ff0f7e24 */ /* 0x000fce000f8e00ff */
.L_x_78:
[C---:B-1----:R-:W-:Y:S02]  /*3e80*/  LEA R3, R10.reuse, UR62, 0x3 ;  /* 0x0000003e0a037c11 */ /* 0x042fe4000f8e18ff */
[----:B------:R-:W-:Y:S02]  /*3e90*/  SHF.L.U32 R4, R9, 0x1f, RZ ;  /* 0x0000001f09047819 */ /* 0x000fe400000006ff */
[----:B------:R-:W-:Y:S02]  /*3ea0*/  LEA R5, R10, UR62, 0x4 ;  /* 0x0000003e0a057c11 */ /* 0x000fe4000f8e20ff */
[----:B------:R-:W1:Y:S02]  /*3eb0*/  SYNCS.PHASECHK.TRANS64.TRYWAIT P0, [R3+URZ+0x80], R4 ;  /* 0x00008004030075a7 */ /* 0x000e6400080011ff */
[----:B-1----:R-:W-:Y:S05]  /*3ec0*/  @!P0 BRA `(.L_x_71) ;  /* 0x0000004c002c8947 */ /* 0x002fea0003800000 */
.L_x_155:
[----:B-1----:R-:W1:Y:S01]  /*3ed0*/  LDS.128 R4, [R5+0x110] ;  /* 0x0001100005047984 */ /* 0x002e620000000c00 */
[----:B------:R-:W-:Y:S02]  /*3ee0*/  VIADD R3, R3, 0x90 ;  /* 0x0000009003037836 */ /* 0x000fe40000000000 */
[----:B------:R-:W-:Y:S01]  /*3ef0*/  VIADD R10, R10, 0x1 ;  /* 0x000000010a0a7836 */ /* 0x000fe20000000000 */
[----:B------:R-:W-:Y:S01]  /*3f00*/  @!PT LDS RZ, [RZ] ;  /* 0x00000000fffff984 */ /* 0x000fe20000000800 */
[----:B------:R-:W-:Y:S01]  /*3f10*/  @!PT LDS RZ, [RZ] ;  /* 0x00000000fffff984 */ /* 0x000fe20000000800 */
[----:B------:R-:W-:Y:S01]  /*3f20*/  @!PT LDS RZ, [RZ] ;  /* 0x00000000fffff984 */ /* 0x000fe20000000800 */
[----:B------:R-:W-:Y:S01]  /*3f30*/  @!PT LDS RZ, [RZ] ;  /* 0x00000000fffff984 */ /* 0x000fe20000000800 */
[----:B------:R2:W-:Y:S06]  /*3f40*/  MEMBAR.ALL.CTA ;  /* 0x0000000000007992 */ /* 0x0005ec0000008000 */
[----:B--2---:R-:W2:Y:S01]  /*3f50*/  FENCE.VIEW.ASYNC.S ;  /* 0x00000000000073c6 */ /* 0x004ea20000000000 */
[----:B------:R-:W-:-:S04]  /*3f60*/  PRMT R3, RZ, 0x654, R3 ;  /* 0x00000654ff037816 */ /* 0x000fc80000000003 */
[----:B--2---:R2:W-:Y:S01]  /*3f70*/  SYNCS.ARRIVE.TRANS64.RED.A1T0 RZ, [R3+URZ], RZ ;  /* 0x000000ff03ff79a7 */ /* 0x0045e200081004ff */
[----:B-1----:R-:W-:Y:S01]  /*3f80*/  LOP3.LUT P1, RZ, R6, 0x1, RZ, 0xc0, !PT ;  /* 0x0000000106ff7812 */ /* 0x002fe2000782c0ff */
[----:B--2---:R-:W-:-:S12]  /*3f90*/  BRA.U UP3, `(.L_x_72) ;  /* 0x00000009032c7547 */ /* 0x004fd8000b800000 */
[----:B------:R-:W1:Y:S01]  /*3fa0*/  LDCU UR4, c[0x0][0x38c] ;  /* 0x00007180ff0477ac */ /* 0x000e620008000800 */
[----:B------:R-:W-:Y:S02]  /*3fb0*/  R2UR UR5, R14 ;  /* 0x000000000e0572ca */ /* 0x000fe400000e0000 */
[----:B------:R-:W-:Y:S02]  /*3fc0*/  PLOP3.LUT P2, PT, PT, PT, PT, 0x80, 0x8 ;  /* 0x000000000008781c */ /* 0x000fe40003f4f070 */
[----:B------:R-:W-:Y:S02]  /*3fd0*/  SHF.L.U32 R6, R11, 0x1f, RZ ;  /* 0x0000001f0b067819 */ /* 0x000fe400000006ff */
[----:B------:R-:W-:-:S07]  /*3fe0*/  R2UR UR6, R16 ;  /* 0x00000000100672ca */ /* 0x000fce00000e0000 */
[----:B------:R-:W-:Y:S02]  /*3ff0*/  ULEA UR7, UR5, UR62, 0x3 ;  /* 0x0000003e05077291 */ /* 0x000fe4000f8e18ff */
[----:B-1----:R-:W-:-:S04]  /*4000*/  UISETP.GE.AND UP0, UPT, UR4, 0x1, UPT ;  /* 0x000000010400788c */ /* 0x002fc8000bf06270 */
[----:B------:R-:W-:Y:S01]  /*4010*/  IMAD.U32 R4, RZ, RZ, UR7 ;  /* 0x00000007ff047e24 */ /* 0x000fe2000f8e00ff */
[----:B------:R-:W-:Y:S01]  /*4020*/  ULEA UR8, UR5, UR6, 0x5 ;  /* 0x0000000605087291 */ /* 0x000fe2000f8e28ff */
[----:B------:R-:W-:-:S05]  /*4030*/  PLOP3.LUT P0, PT, PT, PT, UP0, 0x80, 0x8 ;  /* 0x000000000008781c */ /* 0x000fca0003f0f008 */
[----:B------:R-:W-:-:S08]  /*4040*/  @UP0 ULEA UR4, UR9, UR62, 0x3 ;  /* 0x0000003e09040291 */ /* 0x000fd0000f8e18ff */
[----:B------:R-:W-:-:S04]  /*4050*/  @P0 SHF.L.U32 R3, R8, 0x1f, RZ ;  /* 0x0000001f08030819 */ /* 0x000fc800000006ff */
[----:B------:R1:W2:Y:S01]  /*4060*/  @P0 SYNCS.PHASECHK.TRANS64.TRYWAIT P2, [UR4], R3 ;  /* 0x00000003ff0005a7 */ /* 0x0002a20008041104 */
[----:B------:R-:W3:Y:S02]  /*4070*/  SYNCS.PHASECHK.TRANS64.TRYWAIT P0, [UR7+0xc0], R6 ;  /* 0x0000c006ff0075a7 */ /* 0x000ee40008001107 */
[----:B-123--:R-:W-:Y:S05]  /*4080*/  @!P0 BRA `(.L_x_73) ;  /* 0x0000004800d08947 */ /* 0x00efea0003800000 */
.L_x_157:
[----:B------:R-:W-:Y:S01]  /*4090*/  UMOV UR64, UR60 ;  /* 0x0000003c00407c82 */ /* 0x000fe20008000000 */
[----:B------:R-:W-:Y:S05]  /*40a0*/  BRA.U !UP0, `(.L_x_74) ;  /* 0x0000000508d07547 */ /* 0x000fea000b800000 */
[----:B------:R-:W-:Y:S01]  /*40b0*/  R2UR UR4, R15 ;  /* 0x000000000f0472ca */ /* 0x000fe200000e0000 */
[----:B------:R-:W-:Y:S01]  /*40c0*/  UPLOP3.LUT UP2, UPT, UPT, UPT, UPT, 0x40, 0x4 ;  /* 0x000000000004789c */ /* 0x000fe20003f4e870 */
[----:B------:R-:W-:Y:S01]  /*40d0*/  R2UR UR61, R12 ;  /* 0x000000000c3d72ca */ /* 0x000fe200000e0000 */
[----:B------:R-:W-:-:S10]  /*40e0*/  UMOV UR7, UR9 ;  /* 0x0000000900077c82 */ /* 0x000fd40008000000 */
[----:B------:R-:W-:-:S12]  /*40f0*/  UIADD3 UR64, UPT, UPT, UR4, UR60, URZ ;  /* 0x0000003c04407290 */ /* 0x000fd8000fffe0ff */
.L_x_77:
[----:B--2---:R-:W-:Y:S01]  /*4100*/  ULEA UR5, UR7, UR62, 0x3 ;  /* 0x0000003e07057291 */ /* 0x004fe2000f8e18ff */
[----:B------:R-:W-:Y:S11]  /*4110*/  @P2 BRA `(.L_x_75) ;  /* 0x00000000000c2947 */ /* 0x000ff60003800000 */
[----:B-1----:R-:W-:Y:S04]  /*4120*/  SHF.L.U32 R6, R8, 0x1f, RZ ;  /* 0x0000001f08067819 */ /* 0x002fe800000006ff */
[----:B------:R-:W1:Y:S02]  /*4130*/  SYNCS.PHASECHK.TRANS64.TRYWAIT P0, [UR5], R6 ;  /* 0x00000006ff0075a7 */ /* 0x000e640008001105 */
[----:B-1----:R-:W-:Y:S05]  /*4140*/  @!P0 BRA `(.L_x_76) ;  /* 0x0000004800bc8947 */ /* 0x002fea0003800000 */
.L_x_75:
[----:B------:R-:W-:Y:S01]  /*4150*/  UISETP.NE.AND UP0, UPT, UR61, 0x1, UPT ;  /* 0x000000013d00788c */ /* 0x000fe2000bf05270 */
[----:B------:R-:W-:Y:S01]  /*4160*/  PLOP3.LUT P2, PT, PT, PT, PT, 0x80, 0x8 ;  /* 0x000000000008781c */ /* 0x000fe20003f4f070 */
[----:B------:R-:W-:Y:S01]  /*4170*/  UIADD3 UR9, UPT, UPT, UR7, 0x1, URZ ;  /* 0x0000000107097890 */ /* 0x000fe2000fffe0ff */
[----:B-1----:R-:W-:Y:S01]  /*4180*/  MOV.SPILL R6, UR65 ;  /* 0x0000004100067c02 */ /* 0x002fe20009000f00 */
[----:B------:R-:W-:Y:S01]  /*4190*/  UIADD3 UR63, UPT, UPT, UR5, 0x20, URZ ;  /* 0x00000020053f7890 */ /* 0x000fe2000fffe0ff */
[----:B------:R-:W-:Y:S01]  /*41a0*/  MOV.SPILL R5, UR64 ;  /* 0x0000004000057c02 */ /* 0x000fe20009000f00 */
[----:B------:R-:W-:Y:S01]  /*41b0*/  UISETP.NE.AND UP1, UPT, UR9, 0x4, UPT ;  /* 0x000000040900788c */ /* 0x000fe2000bf25270 */
[----:B------:R-:W-:Y:S01]  /*41c0*/  PLOP3.LUT P0, PT, PT, PT, UP0, 0x80, 0x8 ;  /* 0x000000000008781c */ /* 0x000fe20003f0f008 */
[----:B------:R-:W-:Y:S02]  /*41d0*/  ULEA UR6, UR7, UR67, 0xa ;  /* 0x0000004307067291 */ /* 0x000fe4000f8e50ff */
[----:B------:R-:W-:Y:S02]  /*41e0*/  USEL UR5, URZ, 0x1, UP1 ;  /* 0x00000001ff057887 */ /* 0x000fe40008800000 */
[----:B------:R-:W-:Y:S02]  /*41f0*/  USEL UR9, UR9, URZ, UP1 ;  /* 0x000000ff09097287 */ /* 0x000fe40008800000 */
[----:B------:R-:W-:Y:S02]  /*4200*/  ULEA UR4, UR7, UR66, 0xb ;  /* 0x0000004207047291 */ /* 0x000fe4000f8e58ff */
[----:B------:R-:W-:Y:S01]  /*4210*/  @UP0 ULEA UR7, UR9, UR62, 0x3 ;  /* 0x0000003e09070291 */ /* 0x000fe2000f8e18ff */
[----:B------:R-:W-:Y:S01]  /*4220*/  LOP3.LUT R8, R8, UR5, RZ, 0x3c, !PT ;  /* 0x0000000508087c12 */ /* 0x000fe2000f8e3cff */
[----:B------:R-:W-:Y:S02]  /*4230*/  UIADD3 UR20, UPT, UPT, UR6, 0x2, URZ ;  /* 0x0000000206147890 */ /* 0x000fe4000fffe0ff */
[----:B------:R-:W-:Y:S01]  /*4240*/  UIADD3 UR18, UPT, UPT, UR4, 0x2, URZ ;  /* 0x0000000204127890 */ /* 0x000fe2000fffe0ff */
[----:B------:R-:W-:Y:S01]  /*4250*/  @P0 SHF.L.U32 R3, R8, 0x1f, RZ ;  /* 0x0000001f08030819 */ /* 0x000fe200000006ff */
[----:B------:R-:W-:Y:S02]  /*4260*/  UIADD3 UR16, UPT, UPT, UR6, 0x4, URZ ;  /* 0x0000000406107890 */ /* 0x000fe4000fffe0ff */
[----:B------:R-:W-:Y:S01]  /*4270*/  UIADD3 UR10, UPT, UPT, UR4, 0x4, URZ ;  /* 0x00000004040a7890 */ /* 0x000fe2000fffe0ff */
[----:B------:R2:W3:Y:S01]  /*4280*/  @P0 SYNCS.PHASECHK.TRANS64.TRYWAIT P2, [UR7], R3 ;  /* 0x00000003ff0005a7 */ /* 0x0004e20008041107 */
[----:B------:R-:W-:Y:S02]  /*4290*/  UIADD3 UR14, UPT, UPT, UR6, 0x6, URZ ;  /* 0x00000006060e7890 */ /* 0x000fe4000fffe0ff */
        /* <DEDUP_REMOVED lines=21> */
[----:B------:R-:W-:Y:S01]  /*43f0*/  UIADD3 UR61, UPT, UPT, UR61, -0x1, URZ ;  /* 0xffffffff3d3d7890 */ /* 0x000fe2000fffe0ff */
[----:B------:R-:W-:Y:S01]  /*4400*/  UMOV UR7, 0x40004040 ;  /* 0x4000404000077882 */ /* 0x000fe20000000000 */
[----:B------:R-:W-:Y:S01]  /*4410*/  UMOV UR64, 0x0 ;  /* 0x0000000000407882 */ /* 0x000fe20000000000 */
[----:B------:R-:W-:Y:S01]  /*4420*/  UMOV UR65, 0x8100910 ;  /* 0x0810091000417882 */ /* 0x000fe20000000000 */
[----:B------:R-:W-:Y:S01]  /*4430*/  UMOV UR5, 0x40004040 ;  /* 0x4000404000057882 */ /* 0x000fe20000000000 */
[----:B------:R-:W-:Y:S01]  /*4440*/  UMOV UR21, 0x40004040 ;  /* 0x4000404000157882 */ /* 0x000fe20000000000 */
[----:B------:R1:W-:Y:S01]  /*4450*/  UTCHMMA.2CTA gdesc[UR4], gdesc[UR6], tmem[UR8], tmem[UR64], idesc[UR65], UP2 ;  /* 0x00ff4006040075ea */ /* 0x0003e20009200008 */
[----:B------:R-:W-:Y:S01]  /*4460*/  UPLOP3.LUT UP2, UPT, UPT, UPT, UPT, 0x80, 0x8 ;  /* 0x000000000008789c */ /* 0x000fe20003f4f070 */
[----:B------:R-:W-:Y:S01]  /*4470*/  UMOV UR19, 0x40004040 ;  /* 0x4000404000137882 */ /* 0x000fe20000000000 */
[----:B------:R-:W-:Y:S01]  /*4480*/  UMOV UR17, 0x40004040 ;  /* 0x4000404000117882 */ /* 0x000fe20000000000 */
[----:B------:R4:W-:Y:S01]  /*4490*/  UTCHMMA.2CTA gdesc[UR18], gdesc[UR20], tmem[UR8], tmem[UR64], idesc[UR65], UPT ;  /* 0x00ff4014120075ea */ /* 0x0009e2000ba00008 */
        /* <DEDUP_REMOVED lines=19> */
[----:B-1----:R-:W-:Y:S01]  /*45d0*/  UMOV UR7, 0x8100910 ;  /* 0x0810091000077882 */ /* 0x002fe20000000000 */
[----:B------:R-:W-:Y:S01]  /*45e0*/  UMOV UR35, 0x40004040 ;  /* 0x4000404000237882 */ /* 0x000fe20000000000 */
[----:B------:R-:W-:Y:S01]  /*45f0*/  UMOV UR33, 0x40004040 ;  /* 0x4000404000217882 */ /* 0x000fe20000000000 */
[----:B------:R-:W-:Y:S01]  /*4600*/  UMOV UR27, 0x40004040 ;  /* 0x40004040001b7882 */ /* 0x000fe20000000000 */
[----:B------:R-:W-:Y:S01]  /*4610*/  UMOV UR25, 0x40004040 ;  /* 0x4000404000197882 */ /* 0x000fe20000000000 */
[----:B----4-:R-:W-:Y:S02]  /*4620*/  UIADD3 UR20, UPT, UPT, UR4, 0x602, URZ ;  /* 0x0000060204147890 */ /* 0x010fe4000fffe0ff */
[----:B------:R-:W-:Y:S02]  /*4630*/  UIADD3 UR18, UPT, UPT, UR6, 0x304, URZ ;  /* 0x0000030406127890 */ /* 0x000fe4000fffe0ff */
[----:B--2---:R-:W-:Y:S02]  /*4640*/  UIADD3 UR16, UPT, UPT, UR4, 0x604, URZ ;  /* 0x0000060404107890 */ /* 0x004fe4000fffe0ff */
[----:B------:R-:W-:Y:S01]  /*4650*/  UIADD3 UR10, UPT, UPT, UR6, 0x306, URZ ;  /* 0x00000306060a7890 */ /* 0x000fe2000fffe0ff */
[----:B------:R-:W-:Y:S01]  /*4660*/  R2UR.FILL UR65, R6 ;  /* 0x00000000064172ca */ /* 0x000fe200004e0000 */
[----:B------:R-:W-:Y:S01]  /*4670*/  UMOV UR14, 0x0 ;  /* 0x00000000000e7882 */ /* 0x000fe20000000000 */
[----:B------:R-:W-:Y:S01]  /*4680*/  UMOV UR15, 0x8100910 ;  /* 0x08100910000f7882 */ /* 0x000fe20000000000 */
[----:B------:R-:W-:Y:S01]  /*4690*/  UMOV UR12, 0x0 ;  /* 0x00000000000c7882 */ /* 0x000fe20000000000 */
[----:B------:R-:W-:Y:S01]  /*46a0*/  UTCHMMA.2CTA gdesc[UR28], gdesc[UR30], tmem[UR8], tmem[UR14], idesc[UR15], UPT ;  /* 0x00ff0e1e1c0075ea */ /* 0x000fe2000ba00008 */
[----:B------:R-:W-:Y:S01]  /*46b0*/  UTCHMMA.2CTA gdesc[UR56], gdesc[UR58], tmem[UR8], tmem[UR14], idesc[UR15], UPT ;  /* 0x00ff0e3a380075ea */ /* 0x000fe2000ba00008 */
[----:B------:R-:W-:Y:S01]  /*46c0*/  UMOV UR13, 0x8100910 ;  /* 0x08100910000d7882 */ /* 0x000fe20000000000 */
[----:B------:R-:W-:Y:S01]  /*46d0*/  UTCHMMA.2CTA gdesc[UR52], gdesc[UR54], tmem[UR8], tmem[UR14], idesc[UR15], UPT ;  /* 0x00ff0e36340075ea */ /* 0x000fe2000ba00008 */
[----:B------:R-:W-:Y:S01]  /*46e0*/  UIADD3 UR4, UPT, UPT, UR4, 0x606, URZ ;  /* 0x0000060604047890 */ /* 0x000fe2000fffe0ff */
[----:B------:R-:W-:Y:S01]  /*46f0*/  UTCHMMA.2CTA gdesc[UR48], gdesc[UR50], tmem[UR8], tmem[UR12], idesc[UR13], UPT ;  /* 0x00ff0c32300075ea */ /* 0x000fe2000ba00008 */
[----:B------:R-:W-:Y:S01]  /*4700*/  UTCHMMA.2CTA gdesc[UR44], gdesc[UR46], tmem[UR8], tmem[UR12], idesc[UR13], UPT ;  /* 0x00ff0c2e2c0075ea */ /* 0x000fe2000ba00008 */
[----:B------:R-:W-:Y:S01]  /*4710*/  UMOV UR6, 0x0 ;  /* 0x0000000000067882 */ /* 0x000fe20000000000 */
[----:B------:R-:W-:Y:S01]  /*4720*/  UTCHMMA.2CTA gdesc[UR40], gdesc[UR42], tmem[UR8], tmem[UR12], idesc[UR13], UPT ;  /* 0x00ff0c2a280075ea */ /* 0x000fe2000ba00008 */
[----:B------:R1:W-:Y:S01]  /*4730*/  UTCHMMA.2CTA gdesc[UR36], gdesc[UR38], tmem[UR8], tmem[UR6], idesc[UR7], UPT ;  /* 0x00ff0626240075ea */ /* 0x0003e2000ba00008 */
[----:B------:R2:W-:Y:S01]  /*4740*/  UTCHMMA.2CTA gdesc[UR32], gdesc[UR34], tmem[UR8], tmem[UR76], idesc[UR77], UPT ;  /* 0x00ff4c22200075ea */ /* 0x0005e2000ba00008 */
[----:B------:R-:W-:Y:S01]  /*4750*/  UMOV UR23, 0x40004040 ;  /* 0x4000404000177882 */ /* 0x000fe20000000000 */
[----:B------:R2:W-:Y:S01]  /*4760*/  UTCHMMA.2CTA gdesc[UR24], gdesc[UR26], tmem[UR8], tmem[UR74], idesc[UR75], UPT ;  /* 0x00ff4a1a180075ea */ /* 0x0005e2000ba00008 */
[----:B------:R-:W-:Y:S01]  /*4770*/  R2UR.FILL UR64, R5 ;  /* 0x00000000054072ca */ /* 0x000fe200004e0000 */
[----:B------:R2:W-:Y:S01]  /*4780*/  UTCHMMA.2CTA gdesc[UR20], gdesc[UR22], tmem[UR8], tmem[UR72], idesc[UR73], UPT ;  /* 0x00ff4816140075ea */ /* 0x0005e2000ba00008 */
[----:B------:R2:W-:Y:S01]  /*4790*/  UTCHMMA.2CTA gdesc[UR16], gdesc[UR18], tmem[UR8], tmem[UR70], idesc[UR71], UPT ;  /* 0x00ff4612100075ea */ /* 0x0005e2000ba00008 */
[----:B------:R2:W-:Y:S01]  /*47a0*/  UTCHMMA.2CTA gdesc[UR4], gdesc[UR10], tmem[UR8], tmem[UR68], idesc[UR69], UPT ;  /* 0x00ff440a040075ea */ /* 0x0005e2000ba00008 */
[----:B------:R2:W-:Y:S09]  /*47b0*/  UTCBAR.2CTA.MULTICAST [UR63], URZ, UR65 ;  /* 0x000000ff3f0073e9 */ /* 0x0005f20008200841 */
[----:B------:R-:W-:Y:S01]  /*47c0*/  UISETP.NE.AND UP0, UPT, UR60, UR64, UPT ;  /* 0x000000403c00728c */ /* 0x000fe2000bf05270 */
[----:B-1----:R-:W-:Y:S08]  /*47d0*/  UMOV UR7, UR9 ;  /* 0x0000000900077c82 */ /* 0x002ff00008000000 */
[----:B---3--:R-:W-:Y:S05]  /*47e0*/  BRA.U UP0, `(.L_x_77) ;  /* 0xfffffff900447547 */ /* 0x008fea000b83ffff */
.L_x_74:
[----:B--2---:R-:W-:Y:S01]  /*47f0*/  R2UR UR4, R4 ;  /* 0x00000000040472ca */ /* 0x004fe200000e0000 */
[----:B------:R-:W-:Y:S01]  /*4800*/  UMOV UR60, UR64 ;  /* 0x00000040003c7c82 */ /* 0x000fe20008000000 */
[----:B------:R-:W-:-:S11]  /*4810*/  R2UR UR5, R13 ;  /* 0x000000000d0572ca */ /* 0x000fd600000e0000 */
[----:B------:R-:W-:-:S09]  /*4820*/  UIADD3 UR4, UPT, UPT, UR4, 0xa0, URZ ;  /* 0x000000a004047890 */ /* 0x000fd2000fffe0ff */
[----:B------:R2:W-:Y:S01]  /*4830*/  UTCBAR.2CTA.MULTICAST [UR4], URZ, UR5 ;  /* 0x000000ff040073e9 */ /* 0x0005e20008200805 */
[----:B------:R-:W-:Y:S02]  /*4840*/  NOP ;  /* 0x0000000000007918 */ /* 0x000fe40000000000 */
.L_x_72:
[----:B--2---:R-:W-:Y:S02]  /*4850*/  R2UR UR4, R14 ;  /* 0x000000000e0472ca */ /* 0x004fe400000e0000 */
[----:B------:R-:W-:-:S04]  /*4860*/  ISETP.NE.AND P0, PT, R10, 0x2, PT ;  /* 0x000000020a00780c */ /* 0x000fc80003f05270 */
[----:B------:R-:W-:Y:S02]  /*4870*/  SEL R4, RZ, 0x1, P0 ;  /* 0x00000001ff047807 */ /* 0x000fe40000000000 */
[----:B------:R-:W-:Y:S02]  /*4880*/  SEL R10, R10, RZ, P0 ;  /* 0x000000ff0a0a7207 */ /* 0x000fe40000000000 */
[----:B------:R-:W-:-:S03]  /*4890*/  LOP3.LUT R9, R9, R4, RZ, 0x3c, !PT ;  /* 0x0000000409097212 */ /* 0x000fc600078e3cff */
[----:B------:R-:W-:-:S04]  /*48a0*/  UIADD3 UR4, UPT, UPT, UR4, 0x1, URZ ;  /* 0x0000000104047890 */ /* 0x000fc8000fffe0ff */
[----:B------:R-:W-:-:S04]  /*48b0*/  UISETP.NE.AND UP0, UPT, UR4, 0x4, UPT ;  /* 0x000000040400788c */ /* 0x000fc8000bf05270 */
[----:B------:R-:W-:Y:S02]  /*48c0*/  USEL UR5, URZ, 0x1, UP0 ;  /* 0x00000001ff057887 */ /* 0x000fe40008000000 */
[----:B------:R-:W-:-:S04]  /*48d0*/  USEL UR4, UR4, URZ, UP0 ;  /* 0x000000ff04047287 */ /* 0x000fc80008000000 */
[----:B------:R-:W-:Y:S02]  /*48e0*/  LOP3.LUT R11, R11, UR5, RZ, 0x3c, !PT ;  /* 0x000000050b0b7c12 */ /* 0x000fe4000f8e3cff */
[----:B------:R-:W-:Y:S01]  /*48f0*/  IMAD.U32 R14, RZ, RZ, UR4 ;  /* 0x00000004ff0e7e24 */ /* 0x000fe2000f8e00ff */
[----:B------:R-:W-:Y:S06]  /*4900*/  @P1 BRA `(.L_x_78) ;  /* 0xfffffff4005c1947 */ /* 0x000fec000383ffff */
[----:B------:R-:W2:Y:S01]  /*4910*/  S2UR UR8, SR_CgaCtaId ;  /* 0x00000000000879c3 */ /* 0x000ea20000008800 */
[----:B------:R-:W-:Y:S02]  /*4920*/  ELECT P0, URZ, PT ;  /* 0x0000000000ff782f */ /* 0x000fe40003800000 */
[----:B------:R-:W-:Y:S01]  /*4930*/  R2UR UR5, R2 ;  /* 0x00000000020572ca */ /* 0x000fe200000e0000 */
[----:B------:R-:W-:Y:S01]  /*4940*/  UMOV UR4, 0x40 ;  /* 0x0000004000047882 */ /* 0x000fe20000000000 */
[----:B------:R-:W-:-:S03]  /*4950*/  IMAD.MOV.U32 R2, RZ, RZ, 0x1 ;  /* 0x00000001ff027424 */ /* 0x000fc600078e00ff */
[----:B------:R-:W-:Y:S08]  /*4960*/  UVIRTCOUNT.DEALLOC.SMPOOL 0x80 ;  /* 0x000000800000784c */ /* 0x000ff00000000000 */
[----:B------:R-:W-:Y:S02]  /*4970*/  UISETP.NE.AND UP1, UPT, UR5, URZ, UPT ;  /* 0x000000ff0500728c */ /* 0x000fe4000bf25270 */
[----:B--2---:R-:W-:-:S09]  /*4980*/  ULEA UR8, UR8, UR4, 0x18 ;  /* 0x0000000408087291 */ /* 0x004fd2000f8ec0ff */
[----:B------:R2:W-:Y:S01]  /*4990*/  @P0 STS.U8 [UR8+0x1c], R2 ;  /* 0x00001c02ff000988 */ /* 0x0005e20008000008 */
[----:B------:R-:W-:Y:S05]  /*49a0*/  BRA.U UP1, `(.L_x_79) ;  /* 0x0000000101a87547 */ /* 0x000fea000b800000 */
[----:B------:R-:W-:Y:S01]  /*49b0*/  R2UR UR4, R14 ;  /* 0x000000000e0472ca */ /* 0x000fe200000e0000 */
[----:B------:R-:W-:Y:S01]  /*49c0*/  UIADD3 UR7, UPT, UPT, UR62, 0xc0, URZ ;  /* 0x000000c03e077890 */ /* 0x000fe2000fffe0ff */
[----:B-1----:R-:W-:-:S11]  /*49d0*/  SHF.L.U32 R3, R11, 0x1f, RZ ;  /* 0x0000001f0b037819 */ /* 0x002fd600000006ff */
[----:B------:R-:W-:-:S09]  /*49e0*/  ULEA UR4, UR4, UR7, 0x3 ;  /* 0x0000000704047291 */ /* 0x000fd2000f8e18ff */
[----:B------:R-:W1:Y:S02]  /*49f0*/  SYNCS.PHASECHK.TRANS64.TRYWAIT P0, [UR4], R3 ;  /* 0x00000003ff0075a7 */ /* 0x000e640008001104 */
[----:B-1----:R-:W-:Y:S05]  /*4a00*/  @!P0 BRA `(.L_x_80) ;  /* 0x0000004000a48947 */ /* 0x002fea0003800000 */
.L_x_160:
[----:B------:R-:W-:-:S13]  /*4a10*/  R2UR UR4, R14 ;  /* 0x000000000e0472ca */ /* 0x000fda00000e0000 */
[----:B------:R-:W-:-:S04]  /*4a20*/  UIADD3 UR4, UPT, UPT, UR4, 0x1, URZ ;  /* 0x0000000104047890 */ /* 0x000fc8000fffe0ff */
[----:B------:R-:W-:-:S04]  /*4a30*/  UISETP.NE.AND UP0, UPT, UR4, 0x4, UPT ;  /* 0x000000040400788c */ /* 0x000fc8000bf05270 */
[----:B------:R-:W-:Y:S02]  /*4a40*/  USEL UR6, URZ, 0x1, UP0 ;  /* 0x00000001ff067887 */ /* 0x000fe40008000000 */
[----:B------:R-:W-:-:S04]  /*4a50*/  USEL UR4, UR4, URZ, UP0 ;  /* 0x000000ff04047287 */ /* 0x000fc80008000000 */
[----:B------:R-:W-:Y:S01]  /*4a60*/  ULEA UR5, UR4, UR7, 0x3 ;  /* 0x0000000704057291 */ /* 0x000fe2000f8e18ff */
[----:B-1----:R-:W-:-:S04]  /*4a70*/  LOP3.LUT R3, R11, UR6, RZ, 0x3c, !PT ;  /* 0x000000060b037c12 */ /* 0x002fc8000f8e3cff */
[----:B------:R-:W-:-:S04]  /*4a80*/  SHF.L.U32 R5, R3, 0x1f, RZ ;  /* 0x0000001f03057819 */ /* 0x000fc800000006ff */
[----:B------:R-:W1:Y:S02]  /*4a90*/  SYNCS.PHASECHK.TRANS64.TRYWAIT P0, [UR5], R5 ;  /* 0x00000005ff0075a7 */ /* 0x000e640008001105 */
[----:B-1----:R-:W-:Y:S05]  /*4aa0*/  @!P0 BRA `(.L_x_81) ;  /* 0x0000004000948947 */ /* 0x002fea0003800000 */
.L_x_162:
        /* <DEDUP_REMOVED lines=9> */
.L_x_164:
[----:B------:R-:W-:-:S04]  /*4b40*/  UIADD3 UR4, UPT, UPT, UR4, 0x1, URZ ;  /* 0x0000000104047890 */ /* 0x000fc8000fffe0ff */
[----:B------:R-:W-:-:S04]  /*4b50*/  UISETP.NE.AND UP0, UPT, UR4, 0x4, UPT ;  /* 0x000000040400788c */ /* 0x000fc8000bf05270 */
[----:B------:R-:W-:Y:S02]  /*4b60*/  USEL UR5, URZ, 0x1, UP0 ;  /* 0x00000001ff057887 */ /* 0x000fe40008000000 */
[----:B------:R-:W-:-:S04]  /*4b70*/  USEL UR4, UR4, URZ, UP0 ;  /* 0x000000ff04047287 */ /* 0x000fc80008000000 */
[----:B------:R-:W-:Y:S01]  /*4b80*/  ULEA UR4, UR4, UR7, 0x3 ;  /* 0x0000000704047291 */ /* 0x000fe2000f8e18ff */
[----:B------:R-:W-:-:S04]  /*4b90*/  LOP3.LUT R3, R3, UR5, RZ, 0x3c, !PT ;  /* 0x0000000503037c12 */ /* 0x000fc8000f8e3cff */
[----:B------:R-:W-:Y:S01]  /*4ba0*/  SHF.L.U32 R3, R3, 0x1f, RZ ;  /* 0x0000001f03037819 */ /* 0x000fe200000006ff */
[----:B-12---:R-:W-:-:S04]  /*4bb0*/  IMAD.U32 R2, RZ, RZ, UR4 ;  /* 0x00000004ff027e24 */ /* 0x006fc8000f8e00ff */
[----:B------:R1:W2:Y:S03]  /*4bc0*/  SYNCS.PHASECHK.TRANS64.TRYWAIT P0, [R2+URZ], R3 ;  /* 0x00000003020075a7 */ /* 0x0002a600080011ff */
[----:B--2---:R-:W-:Y:S05]  /*4bd0*/  @!P0 NANOSLEEP.SYNCS 0x989680 ;  /* 0x009896800000895d */ /* 0x004fea0003900000 */
[----:B------:R-:W2:Y:S02]  /*4be0*/  @!P0 SYNCS.PHASECHK.TRANS64 P0, [R2+URZ], R3 ;  /* 0x00000003020085a7 */ /* 0x000ea400080010ff */
[----:B--2---:R-:W-:Y:S05]  /*4bf0*/  @P0 BRA `(.L_x_83) ;  /* 0x0000000000240947 */ /* 0x004fea0003800000 */
.L_x_84:
[----:B--2---:R2:W3:Y:S02]  /*4c00*/  SYNCS.PHASECHK.TRANS64.TRYWAIT P0, [R2+URZ], R3 ;  /* 0x00000003020075a7 */ /* 0x0044e400080011ff */
[----:B---3--:R-:W-:Y:S05]  /*4c10*/  @!P0 NANOSLEEP.SYNCS 0x989680 ;  /* 0x009896800000895d */ /* 0x008fea0003900000 */
[----:B------:R-:W3:Y:S02]  /*4c20*/  @!P0 SYNCS.PHASECHK.TRANS64 P0, [R2+URZ], R3 ;  /* 0x00000003020085a7 */ /* 0x000ee400080010ff */
[----:B---3--:R-:W-:Y:S05]  /*4c30*/  @!P0 BRA `(.L_x_84) ;  /* 0xfffffffc00f08947 */ /* 0x008fea000383ffff */
[----:B------:R-:W-:Y:S05]  /*4c40*/  BRA `(.L_x_83) ;  /* 0x0000000000107947 */ /* 0x000fea0003800000 */
.L_x_79:
[----:B------:R-:W-:Y:S01]  /*4c50*/  R2UR UR5, R0 ;  /* 0x00000000000572ca */ /* 0x000fe200000e0000 */
[----:B------:R-:W-:-:S12]  /*4c60*/  UIADD3 UR4, UPT, UPT, UR62, 0x100, URZ ;  /* 0x000001003e047890 */ /* 0x000fd8000fffe0ff */
[----:B------:R-:W-:-:S09]  /*4c70*/  UPRMT UR4, UR5, 0x654, UR4 ;  /* 0x0000065405047896 */ /* 0x000fd20008000004 */
[----:B------:R-:W-:Y:S03]  /*4c80*/  SYNCS.ARRIVE.TRANS64.RED.A1T0 RZ, [UR4], RZ ;  /* 0x000000ffffff79a7 */ /* 0x000fe60008100404 */
.L_x_83:
[----:B-12---:R-:W-:Y:S01]  /*4c90*/  SHF.L.U32 R3, RZ, 0x1f, RZ ;  /* 0x0000001fff037819 */ /* 0x006fe200000006ff */
[----:B------:R-:W-:Y:S01]  /*4ca0*/  UIADD3 UR4, UPT, UPT, UR62, 0x100, URZ ;  /* 0x000001003e047890 */ /* 0x000fe2000fffe0ff */
[----:B------:R-:W-:Y:S02]  /*4cb0*/  PLOP3.LUT P0, PT, PT, PT, UP1, 0x80, 0x8 ;  /* 0x000000000008781c */ /* 0x000fe40003f0f018 */
[----:B------:R-:W1:Y:S02]  /*4cc0*/  SYNCS.PHASECHK.TRANS64.TRYWAIT P1, [UR62+0x100], R3 ;  /* 0x00010003ff0075a7 */ /* 0x000e64000802113e */
[----:B-1----:R-:W-:Y:S09]  /*4cd0*/  @!P1 BRA `(.L_x_85) ;  /* 0x0000004000389947 */ /* 0x002ff20003800000 */
.L_x_166:
[----:B------:R-:W-:Y:S02]  /*4ce0*/  R2UR UR6, R0 ;  /* 0x00000000000672ca */ /* 0x000fe400000e0000 */
[----:B------:R-:W-:-:S11]  /*4cf0*/  R2UR UR5, R16 ;  /* 0x00000000100572ca */ /* 0x000fd600000e0000 */
[----:B------:R-:W-:-:S03]  /*4d00*/  @!UP1 UPRMT UR4, UR6, 0x654, UR4 ;  /* 0x0000065406049896 */ /* 0x000fc60008000004 */
[----:B------:R-:W-:-:S06]  /*4d10*/  UMOV UR6, 0x1 ;  /* 0x0000000100067882 */ /* 0x000fcc0000000000 */
[----:B------:R-:W-:Y:S01]  /*4d20*/  @!P0 SYNCS.ARRIVE.TRANS64.RED.A1T0 RZ, [UR4], RZ ;  /* 0x000000ffffff89a7 */ /* 0x000fe20008100404 */
[----:B------:R-:W-:Y:S01]  /*4d30*/  NOP ;  /* 0x0000000000007918 */ /* 0x000fe20000000000 */
[----:B------:R-:W2:Y:S01]  /*4d40*/  LDS R0, [UR8+0x14] ;  /* 0x00001408ff007984 */ /* 0x000ea20008000800 */
[----:B------:R-:W-:-:S03]  /*4d50*/  ULOP3.LUT UR4, UR5, 0xffff, URZ, 0xc0, !UPT ;  /* 0x0000ffff05047892 */ /* 0x000fc6000f8ec0ff */
[----:B------:R-:W-:Y:S01]  /*4d60*/  UMOV UR5, 0xffff ;  /* 0x0000ffff00057882 */ /* 0x000fe20000000000 */
[----:B------:R-:W-:-:S04]  /*4d70*/  USHF.R.U32.HI UR4, URZ, 0x5, UR4 ;  /* 0x00000005ff047899 */ /* 0x000fc80008011604 */
[----:B------:R-:W-:Y:S02]  /*4d80*/  USHF.L.U32 UR5, UR5, UR4, URZ ;  /* 0x0000000405057299 */ /* 0x000fe400080006ff */
[----:B------:R-:W-:-:S04]  /*4d90*/  USHF.L.U32 UR4, UR6, UR4, URZ ;  /* 0x0000000406047299 */ /* 0x000fc800080006ff */
[----:B--2---:R-:W-:-:S04]  /*4da0*/  LOP3.LUT R0, R0, UR5, RZ, 0xc0, !PT ;  /* 0x0000000500007c12 */ /* 0x004fc8000f8ec0ff */
[----:B------:R-:W-:-:S13]  /*4db0*/  ISETP.NE.AND P0, PT, R0, UR5, PT ;  /* 0x0000000500007c0c */ /* 0x000fda000bf05270 */
[----:B------:R-:W-:Y:S05]  /*4dc0*/  @P0 BRA `(.L_x_86) ;  /* 0x0000000000580947 */ /* 0x000fea0003800000 */
[----:B------:R-:W2:Y:S02]  /*4dd0*/  LDS R0, [UR8+0x18] ;  /* 0x00001808ff007984 */ /* 0x000ea40008000800 */
[----:B--2---:R-:W-:-:S04]  /*4de0*/  LOP3.LUT R0, R0, UR4, RZ, 0xc0, !PT ;  /* 0x0000000400007c12 */ /* 0x004fc8000f8ec0ff */
[----:B------:R-:W-:-:S13]  /*4df0*/  ISETP.NE.AND P0, PT, R0, UR4, PT ;  /* 0x0000000400007c0c */ /* 0x000fda000bf05270 */
[----:B------:R-:W-:Y:S05]  /*4e00*/  @P0 BRA `(.L_x_87) ;  /* 0x00000000003c0947 */ /* 0x000fea0003800000 */
[----:B-1----:R-:W1:Y:S01]  /*4e10*/  S2R R2, SR_LANEID ;  /* 0x0000000000027919 */ /* 0x002e620000000000 */
[----:B------:R-:W-:Y:S01]  /*4e20*/  ULOP3.LUT UR5, URZ, UR5, URZ, 0x33, !UPT ;  /* 0x00000005ff057292 */ /* 0x000fe2000f8e33ff */
[----:B------:R-:W-:Y:S01]  /*4e30*/  LOP3.LUT R4, RZ, UR4, RZ, 0x33, !PT ;  /* 0x00000004ff047c12 */ /* 0x000fe2000f8e33ff */
[----:B------:R-:W-:Y:S02]  /*4e40*/  VOTEU.ANY UR4, UPT, PT ;  /* 0x0000000000047886 */ /* 0x000fe400038e0100 */
[----:B------:R-:W-:Y:S01]  /*4e50*/  UFLO.U32 UR4, UR4 ;  /* 0x00000004000472bd */ /* 0x000fe200080e0000 */
[----:B------:R-:W2:Y:S01]  /*4e60*/  REDUX UR6, R4 ;  /* 0x00000000040673c4 */ /* 0x000ea20000000000 */
[----:B------:R-:W-:-:S06]  /*4e70*/  IMAD.U32 R0, RZ, RZ, UR5 ;  /* 0x00000005ff007e24 */ /* 0x000fcc000f8e00ff */
[----:B------:R3:W-:Y:S01]  /*4e80*/  UTCATOMSWS.AND URZ, UR5 ;  /* 0x0000000500ff79e3 */ /* 0x0007e20008000000 */
[----:B------:R-:W4:Y:S01]  /*4e90*/  REDUX UR7, R0 ;  /* 0x00000000000773c4 */ /* 0x000f220000000000 */
[----:B-1----:R-:W-:Y:S01]  /*4ea0*/  ISETP.EQ.U32.AND P0, PT, R2, UR4, PT ;  /* 0x0000000402007c0c */ /* 0x002fe2000bf02070 */
[----:B--2---:R-:W-:Y:S01]  /*4eb0*/  IMAD.U32 R2, RZ, RZ, UR6 ;  /* 0x00000006ff027e24 */ /* 0x004fe2000f8e00ff */
[----:B----4-:R-:W-:-:S11]  /*4ec0*/  MOV R3, UR7 ;  /* 0x0000000700037c02 */ /* 0x010fd60008000f00 */
[----:B------:R3:W-:Y:S04]  /*4ed0*/  @P0 ATOMS.AND RZ, [UR8+0x14], R3 ;  /* 0x00001403ffff098c */ /* 0x0007e8000a800008 */
[----:B------:R3:W-:Y:S01]  /*4ee0*/  @P0 ATOMS.AND RZ, [UR8+0x18], R2 ;  /* 0x00001802ffff098c */ /* 0x0007e2000a800008 */
[----:B------:R-:W-:Y:S05]  /*4ef0*/  BRA `(.L_x_88) ;  /* 0x0000000000147947 */ /* 0x000fea0003800000 */
.L_x_87:
[----:B-1----:R-:W-:Y:S02]  /*4f00*/  MOV R2, 0x4f20 ;  /* 0x00004f2000027802 */ /* 0x002fe40000000f00 */
[----:B-----5:R-:W-:Y:S05]  /*4f10*/  CALL.REL.NOINC `($__internal_0_$__cuda_sm10x_tcgen05_guardrail_trap_col_being_dealloced_not_returned_by_alloc) ;  /* 0x00000040009c7944 */ /* 0x020fea0003c00000 */
[----:B------:R-:W-:Y:S05]  /*4f20*/  BRA `(.L_x_88) ;  /* 0x0000000000087947 */ /* 0x000fea0003800000 */
.L_x_86:
[----:B-1----:R-:W-:Y:S02]  /*4f30*/  MOV R2, 0x4f50 ;  /* 0x00004f5000027802 */ /* 0x002fe40000000f00 */
[----:B-----5:R-:W-:Y:S05]  /*4f40*/  CALL.REL.NOINC `($__internal_2_$__cuda_sm10x_tcgen05_guardrail_trap_unallocated_columns_being_dealloced) ;  /* 0x0000004000a87944 */ /* 0x020fea0003c00000 */
.L_x_88:
[----:B------:R-:W-:Y:S01]  /*4f50*/  NOP ;  /* 0x0000000000007918 */ /* 0x000fe20000000000 */
[----:B---3--:R-:W-:Y:S05]  /*4f60*/  EXIT ;  /* 0x000000000000794d */ /* 0x008fea0003800000 */
.L_x_59:
[----:B------:R-:W-:-:S09]  /*4f70*/  UISETP.NE.OR UP0, UPT, UR20, 0x3, !UP4 ;  /* 0x000000031400788c */ /* 0x000fd2000e705670 */
[----:B------:R-:W-:Y:S05]  /*4f80*/  BRA.U UP0, `(.L_x_89) ;  /* 0x00000011005c7547 */ /* 0x000fea000b800000 */
[----:B------:R-:W2:Y:S01]  /*4f90*/  LDCU.64 UR4, c[0x0][0x888] ;  /* 0x00011100ff0477ac */ /* 0x000ea20008000a00 */
[----:B------:R-:W3:Y:S01]  /*4fa0*/  LDC.64 R12, c[0x0][0x348] ;  /* 0x0000d200ff0c7b82 */ /* 0x000ee20000000a00 */
[----:B------:R-:W-:Y:S02]  /*4fb0*/  HFMA2 R9, -RZ, RZ, 0, 0 ;  /* 0x00000000ff097431 */ /* 0x000fe400000001ff */
[----:B------:R-:W-:Y:S01]  /*4fc0*/  IMAD.MOV.U32 R11, RZ, RZ, 0x1 ;  /* 0x00000001ff0b7424 */ /* 0x000fe200078e00ff */
[----:B------:R-:W4:Y:S01]  /*4fd0*/  LDCU UR40, c[0x0][0x370] ;  /* 0x00006e00ff2877ac */ /* 0x000f220008000800 */
[----:B------:R-:W-:Y:S01]  /*4fe0*/  IMAD.MOV.U32 R10, RZ, RZ, RZ ;  /* 0x000000ffff0a7224 */ /* 0x000fe200078e00ff */
[----:B------:R-:W-:Y:S01]  /*4ff0*/  MOV R3, 0x2000 ;  /* 0x0000200000037802 */ /* 0x000fe20000000f00 */
[----:B------:R-:W4:Y:S01]  /*5000*/  LDCU.128 UR32, c[0x0][0xb10] ;  /* 0x00016200ff2077ac */ /* 0x000f220008000c00 */
[----:B------:R-:W1:Y:S01]  /*5010*/  LDCU UR38, c[0x0][0x374] ;  /* 0x00006e80ff2677ac */ /* 0x000e620008000800 */
[----:B------:R-:W1:Y:S01]  /*5020*/  LDCU.64 UR30, c[0x0][0x890] ;  /* 0x00011200ff1e77ac */ /* 0x000e620008000a00 */
[----:B--2---:R-:W-:Y:S01]  /*5030*/  UISETP.NE.U32.AND UP0, UPT, UR4, URZ, UPT ;  /* 0x000000ff0400728c */ /* 0x004fe2000bf05070 */
[----:B------:R-:W2:Y:S01]  /*5040*/  LDCU UR15, c[0x0][0xb0c] ;  /* 0x00016180ff0f77ac */ /* 0x000ea20008000800 */
[----:B------:R-:W3:Y:S01]  /*5050*/  LDCU UR44, c[0x0][0xb20] ;  /* 0x00016400ff2c77ac */ /* 0x000ee20008000800 */
[----:B------:R-:W3:Y:S01]  /*5060*/  LDCU UR4, c[0x0][0xb30] ;  /* 0x00016600ff0477ac */ /* 0x000ee20008000800 */
[----:B----4-:R-:W-:-:S02]  /*5070*/  UIMAD.WIDE.U32 UR6, UR40, UR32, URZ ;  /* 0x00000020280672a5 */ /* 0x010fc4000f8e00ff */
[----:B-1----:R-:W-:Y:S02]  /*5080*/  UIMAD.WIDE.U32 UR8, UR38, UR35, URZ ;  /* 0x00000023260872a5 */ /* 0x002fe4000f8e00ff */
[----:B------:R-:W-:Y:S02]  /*5090*/  UISETP.NE.U32.AND UP6, UPT, UR30, URZ, UPT ;  /* 0x000000ff1e00728c */ /* 0x000fe4000bfc5070 */
[----:B------:R-:W-:Y:S01]  /*50a0*/  UISETP.NE.AND.EX UP5, UPT, UR5, URZ, UPT, UP0 ;  /* 0x000000ff0500728c */ /* 0x000fe2000bfa5300 */
[----:B------:R-:W-:Y:S01]  /*50b0*/  UMOV UR21, 0x400 ;  /* 0x0000040000157882 */ /* 0x000fe20000000000 */
[----:B------:R-:W-:Y:S01]  /*50c0*/  UISETP.NE.AND UP0, UPT, UR39, 0x1, UPT ;  /* 0x000000012700788c */ /* 0x000fe2000bf05270 */
[----:B------:R-:W-:Y:S01]  /*50d0*/  UMOV UR6, UR7 ;  /* 0x0000000700067c82 */ /* 0x000fe20008000000 */
[----:B------:R-:W-:Y:S01]  /*50e0*/  UMOV UR41, UR9 ;  /* 0x0000000900297c82 */ /* 0x000fe20008000000 */
[----:B--2---:R-:W-:Y:S01]  /*50f0*/  UISETP.NE.AND UP0, UPT, UR15, 0x1, UPT ;  /* 0x000000010f00788c */ /* 0x004fe2000bf05270 */
[----:B------:R-:W-:Y:S01]  /*5100*/  UMOV UR25, URZ ;  /* 0x000000ff00197c82 */ /* 0x000fe20008000000 */
[----:B------:R-:W-:-:S02]  /*5110*/  UPLOP3.LUT UP4, UPT, UPT, UPT, UPT, 0x40, 0x4 ;  /* 0x000000000004789c */ /* 0x000fc40003f8e870 */
[----:B------:R-:W-:Y:S01]  /*5120*/  UISETP.GE.AND UP2, UPT, UR39, 0x1, UPT ;  /* 0x000000012700788c */ /* 0x000fe2000bf46270 */
[----:B------:R-:W1:Y:S01]  /*5130*/  LDCU.64 UR22, c[0x0][0xb28] ;  /* 0x00016500ff1677ac */ /* 0x000e620008000a00 */
[----:B------:R-:W-:Y:S02]  /*5140*/  ULEA UR21, UR62, UR21, 0x18 ;  /* 0x000000153e157291 */ /* 0x000fe4000f8ec0ff */
[----:B------:R-:W-:Y:S02]  /*5150*/  UISETP.NE.AND.EX UP6, UPT, UR31, URZ, UPT, UP6 ;  /* 0x000000ff1f00728c */ /* 0x000fe4000bfc5360 */
[----:B------:R-:W-:Y:S02]  /*5160*/  USHF.R.U32.HI UR42, URZ, UR33, UR6 ;  /* 0x00000021ff2a7299 */ /* 0x000fe40008011606 */
[----:B---3--:R-:W-:Y:S02]  /*5170*/  USHF.R.U32.HI UR41, URZ, UR44, UR41 ;  /* 0x0000002cff297299 */ /* 0x008fe40008011629 */
[----:B------:R-:W-:-:S02]  /*5180*/  UISETP.NE.AND UP0, UPT, UR34, 0x1, UPT ;  /* 0x000000012200788c */ /* 0x000fc4000bf05270 */
[----:B------:R-:W-:-:S11]  /*5190*/  UISETP.NE.AND UP3, UPT, UR4, 0x1, UPT ;  /* 0x000000010400788c */ /* 0x000fd6000bf65270 */
.L_x_98:
[C---:B------:R-:W-:Y:S02]  /*51a0*/  LEA R8, R10.reuse, UR21, 0x3 ;  /* 0x000000150a087c11 */ /* 0x040fe4000f8e18ff */
[----:B------:R-:W-:Y:S02]  /*51b0*/  SHF.L.U32 R5, R9, 0x1f, RZ ;  /* 0x0000001f09057819 */ /* 0x000fe400000006ff */
[----:B------:R-:W-:Y:S02]  /*51c0*/  LEA R6, R10, UR21, 0x4 ;  /* 0x000000150a067c11 */ /* 0x000fe4000f8e20ff */
[----:B--2---:R-:W2:Y:S02]  /*51d0*/  SYNCS.PHASECHK.TRANS64.TRYWAIT P0, [R8+URZ+0x80], R5 ;  /* 0x00008005080075a7 */ /* 0x004ea400080011ff */
[----:B--2---:R-:W-:Y:S05]  /*51e0*/  @!P0 BRA `(.L_x_90) ;  /* 0x0000003c000c8947 */ /* 0x004fea0003800000 */
.L_x_167:
[----:B--2---:R-:W2:Y:S01]  /*51f0*/  LDS.128 R4, [R6+0x110] ;  /* 0x0001100006047984 */ /* 0x004ea20000000c00 */
[----:B------:R-:W-:Y:S01]  /*5200*/  UISETP.GE.AND UP0, UPT, UR39, 0x1, UPT ;  /* 0x000000012700788c */ /* 0x000fe2000bf06270 */
[----:B------:R-:W-:Y:S01]  /*5210*/  @!PT LDS RZ, [RZ] ;  /* 0x00000000fffff984 */ /* 0x000fe20000000800 */
[----:B------:R-:W-:Y:S01]  /*5220*/  @!PT LDS RZ, [RZ] ;  /* 0x00000000fffff984 */ /* 0x000fe20000000800 */
[----:B------:R-:W-:Y:S01]  /*5230*/  @!PT LDS RZ, [RZ] ;  /* 0x00000000fffff984 */ /* 0x000fe20000000800 */
[----:B------:R-:W-:Y:S01]  /*5240*/  @!PT LDS RZ, [RZ] ;  /* 0x00000000fffff984 */ /* 0x000fe20000000800 */
[----:B------:R3:W-:Y:S06]  /*5250*/  MEMBAR.ALL.CTA ;  /* 0x0000000000007992 */ /* 0x0007ec0000008000 */
[----:B---3--:R-:W3:Y:S01]  /*5260*/  FENCE.VIEW.ASYNC.S ;  /* 0x00000000000073c6 */ /* 0x008ee20000000000 */
[----:B--2---:R-:W-:Y:S11]  /*5270*/  LOP3.LUT P0, RZ, R6, 0x1, RZ, 0xc0, !PT ;  /* 0x0000000106ff7812 */ /* 0x004ff6000780c0ff */
[----:B------:R-:W-:Y:S02]  /*5280*/  @!UPT UIADD3 URZ, UPT, UPT, URZ, URZ, URZ ;  /* 0x000000fffffff290 */ /* 0x000fe4000fffe0ff */
[----:B---3--:R-:W-:Y:S01]  /*5290*/  VOTEU.ANY UP2, P0 ;  /* 0x0000000000ff7886 */ /* 0x008fe20000040100 */
[----:B------:R-:W-:Y:S11]  /*52a0*/  PLOP3.LUT P0, PT, PT, PT, UP2, 0x80, 0x8 ;  /* 0x000000000008781c */ /* 0x000ff60003f0f028 */
[----:B------:R-:W-:Y:S02]  /*52b0*/  @!UPT UIADD3 URZ, UPT, UPT, URZ, URZ, URZ ;  /* 0x000000fffffff290 */ /* 0x000fe4000fffe0ff */
[----:B------:R-:W-:Y:S02]  /*52c0*/  @P0 SHF.R.U32.HI R0, RZ, 0x10, R5 ;  /* 0x00000010ff000819 */ /* 0x000fe40000011605 */
[----:B------:R-:W-:Y:S02]  /*52d0*/  @P0 MOV R2, R4 ;  /* 0x0000000400020202 */ /* 0x000fe40000000f00 */
[----:B------:R-:W-:Y:S01]  /*52e0*/  @P0 R2UR UR4, R0 ;  /* 0x00000000000402ca */ /* 0x000fe200000e0000 */
[----:B------:R-:W-:Y:S01]  /*52f0*/  VIADD R0, R8, 0x90 ;  /* 0x0000009008007836 */ /* 0x000fe20000000000 */
[----:B------:R-:W-:Y:S02]  /*5300*/  @P0 LOP3.LUT R4, R5, 0xffff, RZ, 0xc0, !PT ;  /* 0x0000ffff05040812 */ /* 0x000fe400078ec0ff */
[----:B------:R-:W-:Y:S02]  /*5310*/  @P0 R2UR UR6, R2 ;  /* 0x00000000020602ca */ /* 0x000fe400000e0000 */
[----:B------:R-:W-:Y:S02]  /*5320*/  PRMT R0, RZ, 0x654, R0 ;  /* 0x00000654ff007816 */ /* 0x000fe40000000000 */
[----:B------:R-:W-:Y:S02]  /*5330*/  @P0 R2UR UR5, R4 ;  /* 0x00000000040502ca */ /* 0x000fe400000e0000 */
[----:B------:R2:W-:Y:S03]  /*5340*/  SYNCS.ARRIVE.TRANS64.RED.A1T0 RZ, [R0+URZ], RZ ;  /* 0x000000ff00ff79a7 */ /* 0x0005e600081004ff */
[----:B------:R-:W-:Y:S04]  /*5350*/  @UP2 UMOV UR29, UR4 ;  /* 0x00000004001d2c82 */ /* 0x000fe80008000000 */
[----:B------:R-:W-:Y:S04]  /*5360*/  @UP2 UMOV UR14, UR6 ;  /* 0x00000006000e2c82 */ /* 0x000fe80008000000 */
[----:B------:R-:W-:Y:S01]  /*5370*/  @UP2 UMOV UR13, UR5 ;  /* 0x00000005000d2c82 */ /* 0x000fe20008000000 */
[----:B------:R-:W-:Y:S05]  /*5380*/  BRA.U !UP0, `(.L_x_91) ;  /* 0x0000000108c07547 */ /* 0x000fea000b800000 */
[----:B------:R-:W-:Y:S02]  /*5390*/  UIMAD.WIDE.U32 UR8, UR13, UR35, URZ ;  /* 0x000000230d0872a5 */ /* 0x000fe4000f8e00ff */
[----:B------:R-:W-:Y:S02]  /*53a0*/  UP2UR UR12, UPR, URZ, 0x4 ;  /* 0x00000004ff0c7883 */ /* 0x000fe40008000000 */
[----:B------:R-:W-:Y:S02]  /*53b0*/  UISETP.NE.AND UP2, UPT, UR34, 0x1, UPT ;  /* 0x000000012200788c */ /* 0x000fe4000bf45270 */
[----:B------:R-:W-:Y:S02]  /*53c0*/  UIMAD.WIDE.U32 UR10, UR14, UR32, URZ ;  /* 0x000000200e0a72a5 */ /* 0x000fe4000f8e00ff */
[----:B------:R-:W-:Y:S02]  /*53d0*/  USEL UR4, UR38, UR41, !UP2 ;  /* 0x0000002926047287 */ /* 0x000fe4000d000000 */
[----:B------:R-:W-:Y:S02]  /*53e0*/  UISETP.NE.AND UP0, UPT, UR15, 0x1, UPT ;  /* 0x000000010f00788c */ /* 0x000fe4000bf05270 */
[----:B------:R-:W-:Y:S02]  /*53f0*/  UP2UR UR20, UPR, URZ, 0x2 ;  /* 0x00000002ff147883 */ /* 0x000fe40008000000 */
[----:B------:R-:W-:Y:S02]  /*5400*/  UISETP.NE.AND UP1, UPT, UR39, 0x1, UPT ;  /* 0x000000012700788c */ /* 0x000fe4000bf25270 */
[----:B-1----:R-:W-:Y:S02]  /*5410*/  UIMAD.WIDE.U32 UR16, UR4, UR22, URZ ;  /* 0x00000016041072a5 */ /* 0x002fe4000f8e00ff */
[----:B------:R-:W-:Y:S01]  /*5420*/  USEL UR7, UR40, UR42, !UP0 ;  /* 0x0000002a28077287 */ /* 0x000fe2000c000000 */
[----:B------:R-:W-:Y:S02]  /*5430*/  UMOV UR5, UR9 ;  /* 0x0000000900057c82 */ /* 0x000fe40008000000 */
[----:B------:R-:W-:Y:S02]  /*5440*/  USHF.R.U32.HI UR6, URZ, UR44, UR5 ;  /* 0x0000002cff067299 */ /* 0x000fe40008011605 */
[----:B------:R-:W-:Y:S02]  /*5450*/  UIMAD.WIDE.U32 UR18, UR7, UR22, URZ ;  /* 0x00000016071272a5 */ /* 0x000fe4000f8e00ff */
[----:B------:R-:W-:Y:S02]  /*5460*/  USEL UR6, UR13, UR6, !UP2 ;  /* 0x000000060d067287 */ /* 0x000fe4000d000000 */
[----:B------:R-:W-:Y:S01]  /*5470*/  UISETP.NE.AND UP2, UPT, UR12, URZ, UPT ;  /* 0x000000ff0c00728c */ /* 0x000fe2000bf45270 */
[----:B------:R-:W-:Y:S01]  /*5480*/  UMOV UR5, UR11 ;  /* 0x0000000b00057c82 */ /* 0x000fe20008000000 */
[----:B------:R-:W-:Y:S02]  /*5490*/  UIMAD.WIDE.U32 UR10, UR6, UR22, URZ ;  /* 0x00000016060a72a5 */ /* 0x000fe4000f8e00ff */
[----:B------:R-:W-:Y:S03]  /*54a0*/  USHF.R.U32.HI UR8, URZ, UR33, UR5 ;  /* 0x00000021ff087299 */ /* 0x000fe60008011605 */
[----:B------:R-:W-:Y:S02]  /*54b0*/  UMOV UR5, UR17 ;  /* 0x0000001100057c82 */ /* 0x000fe40008000000 */
[----:B------:R-:W-:Y:S03]  /*54c0*/  @UP1 USHF.R.U32.HI UR4, URZ, UR23, UR5 ;  /* 0x00000017ff041299 */ /* 0x000fe60008011605 */
[----:B------:R-:W-:Y:S01]  /*54d0*/  UMOV UR5, UR19 ;  /* 0x0000001300057c82 */ /* 0x000fe20008000000 */
[----:B------:R-:W-:Y:S02]  /*54e0*/  UIMAD UR4, UR39, UR4, URZ ;  /* 0x00000004270472a4 */ /* 0x000fe4000f8e02ff */
[----:B------:R-:W-:Y:S02]  /*54f0*/  @UP1 USHF.R.U32.HI UR7, URZ, UR23, UR5 ;  /* 0x00000017ff071299 */ /* 0x000fe40008011605 */
[----:B------:R-:W-:Y:S02]  /*5500*/  USEL UR5, UR14, UR8, !UP0 ;  /* 0x000000080e057287 */ /* 0x000fe4000c000000 */
[----:B------:R-:W-:Y:S02]  /*5510*/  UIMAD UR8, UR39, UR7, URZ ;  /* 0x00000007270872a4 */ /* 0x000fe4000f8e02ff */
[----:B------:R-:W-:Y:S03]  /*5520*/  UISETP.GE.AND UP0, UPT, UR6, UR4, UPT ;  /* 0x000000040600728c */ /* 0x000fe6000bf06270 */
[----:B------:R-:W-:Y:S01]  /*5530*/  UMOV UR4, UR11 ;  /* 0x0000000b00047c82 */ /* 0x000fe20008000000 */
[----:B------:R-:W-:Y:S02]  /*5540*/  UISETP.GE.OR UP0, UPT, UR5, UR8, UP0 ;  /* 0x000000080500728c */ /* 0x000fe40008706670 */
[----:B------:R-:W-:Y:S02]  /*5550*/  USHF.R.U32.HI UR4, URZ, UR23, UR4 ;  /* 0x00000017ff047299 */ /* 0x000fe40008011604 */
[----:B------:R-:W-:Y:S02]  /*5560*/  UIMAD.WIDE.U32 UR8, UR5, UR22, URZ ;  /* 0x00000016050872a5 */ /* 0x000fe4000f8e00ff */
[----:B------:R-:W-:Y:S04]  /*5570*/  USEL UR10, UR6, UR4, !UP1 ;  /* 0x00000004060a7287 */ /* 0x000fe8000c800000 */
[----:B------:R-:W-:Y:S01]  /*5580*/  UIADD3 UR11, UPT, UPT, -UR10, URZ, URZ ;  /* 0x000000ff0a0b7290 */ /* 0x000fe2000fffe1ff */
[----:B------:R-:W-:Y:S02]  /*5590*/  @!UP0 UMOV UR4, UR9 ;  /* 0x0000000900048c82 */ /* 0x000fe40008000000 */
[----:B------:R-:W-:Y:S02]  /*55a0*/  @!UP0 USHF.R.U32.HI UR4, URZ, UR23, UR4 ;  /* 0x00000017ff048299 */ /* 0x000fe40008011604 */
[----:B------:R-:W-:Y:S02]  /*55b0*/  UIMAD UR8, UR39, UR11, UR6 ;  /* 0x0000000b270872a4 */ /* 0x000fe4000f8e0206 */
[----:B------:R-:W-:Y:S02]  /*55c0*/  @!UP0 USEL UR4, UR5, UR4, !UP1 ;  /* 0x0000000405048287 */ /* 0x000fe4000c800000 */
[----:B------:R-:W-:Y:S02]  /*55d0*/  UISETP.NE.AND UP1, UPT, UR20, URZ, UPT ;  /* 0x000000ff1400728c */ /* 0x000fe4000bf25270 */
[----:B------:R-:W-:Y:S02]  /*55e0*/  @!UP0 UIMAD UR7, UR7, UR8, UR4 ;  /* 0x00000008070782a4 */ /* 0x000fe4000f8e0204 */
[----:B------:R-:W-:Y:S02]  /*55f0*/  @!UP0 UIADD3 UR9, UPT, UPT, UR10, -UR4, URZ ;  /* 0x800000040a098290 */ /* 0x000fe4000fffe0ff */
[----:B------:R-:W-:Y:S02]  /*5600*/  UIADD3 UR8, UPT, UPT, -UR6, URZ, URZ ;  /* 0x000000ff06087290 */ /* 0x000fe4000fffe1ff */
[----:B------:R-:W-:Y:S02]  /*5610*/  UIADD3 UR4, UPT, UPT, -UR5, URZ, URZ ;  /* 0x000000ff05047290 */ /* 0x000fe4000fffe1ff */
[----:B------:R-:W-:Y:S03]  /*5620*/  @!UP0 UIMAD UR6, UR9, UR39, UR5 ;  /* 0x00000027090682a4 */ /* 0x000fe6000f8e0205 */
[----:B------:R-:W-:Y:S01]  /*5630*/  @!UP0 UMOV UR5, UR7 ;  /* 0x0000000700058c82 */ /* 0x000fe20008000000 */
[----:B------:R-:W-:Y:S02]  /*5640*/  UIMAD UR7, UR15, UR4, UR14 ;  /* 0x000000040f0772a4 */ /* 0x000fe4000f8e020e */
[----:B------:R-:W-:Y:S02]  /*5650*/  UIMAD UR4, UR34, UR8, UR13 ;  /* 0x00000008220472a4 */ /* 0x000fe4000f8e020d */
[----:B------:R-:W-:Y:S02]  /*5660*/  UIMAD UR14, UR5, UR15, UR7 ;  /* 0x0000000f050e72a4 */ /* 0x000fe4000f8e0207 */
[----:B------:R-:W-:Y:S11]  /*5670*/  UIMAD UR13, UR6, UR34, UR4 ;  /* 0x00000022060d72a4 */ /* 0x000ff6000f8e0204 */
[----:B------:R-:W-:Y:S01]  /*5680*/  @!UPT UIADD3 URZ, UPT, UPT, URZ, URZ, URZ ;  /* 0x000000fffffff290 */ /* 0x000fe2000fffe0ff */
.L_x_91:
[----:B------:R-:W3:Y:S01]  /*5690*/  @!UP3 LDCU.128 UR8, c[0x0][0xb10] ;  /* 0x00016200ff08b7ac */ /* 0x000ee20008000c00 */
[----:B------:R-:W-:Y:S04]  /*56a0*/  ISETP.NE.U32.AND P0, PT, RZ, UR30, PT ;  /* 0x0000001eff007c0c */ /* 0x000fe8000bf05070 */
[----:B------:R-:W-:Y:S01]  /*56b0*/  ISETP.NE.AND.EX P0, PT, RZ, UR31, PT, P0 ;  /* 0x0000001fff007c0c */ /* 0x000fe2000bf05300 */
[----:B------:R-:W4:Y:S01]  /*56c0*/  @!UP3 LDCU UR5, c[0x0][0xb0c] ;  /* 0x00016180ff05b7ac */ /* 0x000f220008000800 */
[----:B------:R-:W-:Y:S02]  /*56d0*/  USHF.L.U32 UR26, UR26, 0x6, URZ ;  /* 0x000000061a1a7899 */ /* 0x000fe400080006ff */
[----:B------:R-:W-:Y:S02]  /*56e0*/  USHF.L.U32 UR27, UR27, 0x6, URZ ;  /* 0x000000061b1b7899 */ /* 0x000fe400080006ff */
[----:B---3--:R-:W-:Y:S07]  /*56f0*/  UIMAD.WIDE.U32 UR6, UR14, UR8, URZ ;  /* 0x000000080e0672a5 */ /* 0x008fee000f8e00ff */
[----:B------:R-:W-:Y:S01]  /*5700*/  @!UP3 UMOV UR4, UR7 ;  /* 0x000000070004bc82 */ /* 0x000fe20008000000 */
[----:B----4-:R-:W-:Y:S02]  /*5710*/  @!UP3 UISETP.NE.AND UP0, UPT, UR5, 0x1, UPT ;  /* 0x000000010500b88c */ /* 0x010fe4000bf05270 */
[----:B------:R-:W-:Y:S02]  /*5720*/  @!UP3 USHF.R.U32.HI UR4, URZ, UR9, UR4 ;  /* 0x00000009ff04b299 */ /* 0x000fe40008011604 */
[----:B------:R-:W-:Y:S02]  /*5730*/  UIMAD.WIDE.U32 UR6, UR13, UR11, URZ ;  /* 0x0000000b0d0672a5 */ /* 0x000fe4000f8e00ff */
[----:B------:R-:W-:Y:S02]  /*5740*/  @!UP3 USEL UR8, UR14, UR4, !UP0 ;  /* 0x000000040e08b287 */ /* 0x000fe4000c000000 */
[----:B------:R-:W-:Y:S03]  /*5750*/  @!UP3 UISETP.NE.AND UP0, UPT, UR10, 0x1, UPT ;  /* 0x000000010a00b88c */ /* 0x000fe6000bf05270 */
[----:B------:R-:W-:Y:S02]  /*5760*/  @!UP3 UMOV UR6, UR7 ;  /* 0x000000070006bc82 */ /* 0x000fe40008000000 */
[----:B------:R-:W3:Y:S02]  /*5770*/  @!UP3 LDCU UR4, c[0x0][0xb20] ;  /* 0x00016400ff04b7ac */ /* 0x000ee40008000800 */
[----:B---3--:R-:W-:Y:S04]  /*5780*/  @!UP3 USHF.R.U32.HI UR6, URZ, UR4, UR6 ;  /* 0x00000004ff06b299 */ /* 0x008fe80008011606 */
[----:B------:R-:W-:Y:S04]  /*5790*/  @!UP3 USEL UR6, UR13, UR6, !UP0 ;  /* 0x000000060d06b287 */ /* 0x000fe8000c000000 */
[----:B------:R-:W-:Y:S02]  /*57a0*/  @!UP3 UIADD3 UR4, UPT, UPT, -UR8, UR6, URZ ;  /* 0x000000060804b290 */ /* 0x000fe4000fffe1ff */
[----:B------:R-:W-:Y:S02]  /*57b0*/  @!UP3 UIADD3 UR6, UPT, UPT, UR8, -UR6, URZ ;  /* 0x800000060806b290 */ /* 0x000fe4000fffe0ff */
[----:B------:R-:W-:Y:S02]  /*57c0*/  @!UP3 UIMAD UR14, UR4, UR5, UR14 ;  /* 0x00000005040eb2a4 */ /* 0x000fe4000f8e020e */
[----:B------:R-:W-:Y:S01]  /*57d0*/  @!UP3 UIMAD UR13, UR6, UR10, UR13 ;  /* 0x0000000a060db2a4 */ /* 0x000fe2000f8e020d */
[----:B------:R-:W-:Y:S11]  /*57e0*/  BRA.U UP4, `(.L_x_92) ;  /* 0x0000000104107547 */ /* 0x000ff6000b800000 */
[----:B--2---:R-:W-:Y:S04]  /*57f0*/  MOV R0, UR43 ;  /* 0x0000002b00007c02 */ /* 0x004fe80008000f00 */
[----:B------:R-:W-:Y:S04]  /*5800*/  SHF.L.U32 R5, R0, 0x1f, RZ ;  /* 0x0000001f00057819 */ /* 0x000fe800000006ff */
[----:B------:R-:W2:Y:S02]  /*5810*/  SYNCS.PHASECHK.TRANS64.TRYWAIT P1, [UR21+0x78], R5 ;  /* 0x00007805ff0075a7 */ /* 0x000ea40008021115 */
[----:B--2---:R-:W-:Y:S05]  /*5820*/  @!P1 BRA `(.L_x_93) ;  /* 0x0000003400909947 */ /* 0x004fea0003800000 */
.L_x_92:
[----:B------:R-:W-:Y:S05]  /*5830*/  BRA.U !UP6, `(.L_x_94) ;  /* 0x000000010e387547 */ /* 0x000fea000b800000 */
[----:B------:R-:W-:Y:S01]  /*5840*/  UPLOP3.LUT UP1, UPT, UPT, UPT, UP5, 0x80, 0x8 ;  /* 0x000000000008789c */ /* 0x000fe20003f2f050 */
[----:B--2---:R-:W-:Y:S01]  /*5850*/  HFMA2 R0, -RZ, RZ, 0, 5.9604644775390625e-08 ;  /* 0x00000001ff007431 */ /* 0x004fe200000001ff */
[----:B------:R-:W2:Y:S01]  /*5860*/  LDCU.64 UR8, c[0x0][0x358] ;  /* 0x00006b00ff0877ac */ /* 0x000ea20008000a00 */
[----:B------:R-:W-:Y:S03]  /*5870*/  IMAD.MOV.U32 R27, RZ, RZ, 0x1 ;  /* 0x00000001ff1b7424 */ /* 0x000fe600078e00ff */
[----:B------:R-:W-:Y:S05]  /*5880*/  PLOP3.LUT P1, PT, PT, PT, UP1, 0x80, 0x8 ;  /* 0x000000000008781c */ /* 0x000fea0003f2f018 */
[----:B------:R-:W3:Y:S01]  /*5890*/  @UP1 LDCU.64 UR4, c[0x0][0x888] ;  /* 0x00011100ff0417ac */ /* 0x000ee20008000a00 */
[----:B------:R-:W-:Y:S07]  /*58a0*/  @UP1 UIMAD UR6, UR60, UR30, URZ ;  /* 0x0000001e3c0612a4 */ /* 0x000fee000f8e02ff */
[----:B------:R-:W-:Y:S01]  /*58b0*/  @!P1 PRMT R27, R0, 0x7610, R27 ;  /* 0x00007610001b9816 */ /* 0x000fe2000000001b */
[----:B---3--:R-:W-:Y:S06]  /*58c0*/  @UP1 UIMAD.WIDE UR4, UR6, 0x4, UR4 ;  /* 0x00000004060418a5 */ /* 0x008fec000f8e0204 */
[----:B------:R-:W-:Y:S01]  /*58d0*/  IMAD.U32 R4, RZ, RZ, UR4 ;  /* 0x00000004ff047e24 */ /* 0x000fe2000f8e00ff */
[----:B------:R-:W-:Y:S04]  /*58e0*/  MOV R5, UR5 ;  /* 0x0000000500057c02 */ /* 0x000fe80008000f00 */
[----:B------:R-:W3:Y:S01]  /*58f0*/  @!UP1 LDCU UR4, c[0x0][0x880] ;  /* 0x00011000ff0497ac */ /* 0x000ee20008000800 */
[----:B--2--5:R4:W5:Y:S02]  /*5900*/  @P1 LDG.E R26, desc[UR8][R4.64] ;  /* 0x00000008041a1981 */ /* 0x024964000c1e1900 */
[----:B---34-:R-:W-:Y:S07]  /*5910*/  @!P1 IMAD.U32 R26, RZ, RZ, UR4 ;  /* 0x00000004ff1a9e24 */ /* 0x018fee000f8e00ff */
.L_x_94:
[----:B-----5:R-:W-:Y:S01]  /*5920*/  @!P0 FSETP.EQ.AND P2, PT, R26, RZ, PT ;  /* 0x000000ff1a00820b */ /* 0x020fe20003f42000 */
[----:B------:R-:W-:Y:S01]  /*5930*/  @!UPT UIADD3 URZ, UPT, UPT, URZ, URZ, URZ ;  /* 0x000000fffffff290 */ /* 0x000fe2000fffe0ff */
[----:B------:R-:W-:Y:S11]  /*5940*/  @!P0 BRA `(.L_x_95) ;  /* 0x0000000000148947 */ /* 0x000ff60003800000 */
[----:B------:R-:W-:Y:S02]  /*5950*/  LOP3.LUT P0, RZ, R27, 0xff, RZ, 0xc0, !PT ;  /* 0x000000ff1bff7812 */ /* 0x000fe4000780c0ff */
[----:B------:R-:W-:Y:S04]  /*5960*/  PLOP3.LUT P2, PT, PT, PT, UP1, 0x80, 0x8 ;  /* 0x000000000008781c */ /* 0x000fe80003f4f018 */
[----:B------:R-:W-:Y:S07]  /*5970*/  PLOP3.LUT P2, PT, P2, PT, PT, 0x8, 0x80 ;  /* 0x000000000080781c */ /* 0x000fee000174e170 */
[----:B------:R-:W-:Y:S11]  /*5980*/  @P0 FSETP.EQ.AND P2, PT, R26, RZ, PT ;  /* 0x000000ff1a00020b */ /* 0x000ff60003f42000 */
[----:B------:R-:W-:Y:S02]  /*5990*/  @!UPT UIADD3 URZ, UPT, UPT, URZ, URZ, URZ ;  /* 0x000000fffffff290 */ /* 0x000fe4000fffe0ff */
.L_x_95:
[----:B------:R-:W-:Y:S01]  /*59a0*/  ULEA UR4, UR25, UR21, 0x3 ;  /* 0x0000001519047291 */ /* 0x000fe2000f8e18ff */
[----:B--2---:R-:W-:Y:S02]  /*59b0*/  SHF.L.U32 R5, R11, 0x1f, RZ ;  /* 0x0000001f0b057819 */ /* 0x004fe400000006ff */
[----:B------:R-:W-:Y:S04]  /*59c0*/  ELECT P1, URZ, PT ;  /* 0x0000000000ff782f */ /* 0x000fe80003820000 */
[----:B------:R-:W-:Y:S02]  /*59d0*/  PLOP3.LUT P1, PT, P2, P1, PT, 0xf2, 0x2f ;  /* 0x00000000002f781c */ /* 0x000fe40001723e72 */
[----:B------:R-:W2:Y:S02]  /*59e0*/  SYNCS.PHASECHK.TRANS64.TRYWAIT P0, [UR4+0x58], R5 ;  /* 0x00005805ff0075a7 */ /* 0x000ea40008001104 */
[----:B--2---:R-:W-:Y:S09]  /*59f0*/  @!P0 BRA `(.L_x_96) ;  /* 0x0000003400348947 */ /* 0x004ff20003800000 */
.L_x_170:
[----:B------:R-:W-:Y:S01]  /*5a00*/  VOTEU.ALL UP0, P1 ;  /* 0x0000000000ff7886 */ /* 0x000fe20000800000 */
[----:B------:R-:W-:Y:S01]  /*5a10*/  @!P1 IADD3 R4, P0, PT, R12, 0x580, RZ ;  /* 0x000005800c049810 */ /* 0x000fe20007f1e0ff */
[----:B------:R-:W-:Y:S01]  /*5a20*/  UMOV UR36, 0x0 ;  /* 0x0000000000247882 */ /* 0x000fe20000000000 */
[----:B------:R-:W-:Y:S01]  /*5a30*/  UMOV UR37, 0x10000000 ;  /* 0x1000000000257882 */ /* 0x000fe20000000000 */
[----:B------:R-:W-:Y:S01]  /*5a40*/  UMOV UR28, UR60 ;  /* 0x0000003c001c7c82 */ /* 0x000fe20008000000 */
[----:B------:R-:W-:Y:S01]  /*5a50*/  @!UP0 ULEA UR5, UR25, UR21, 0xd ;  /* 0x0000001519058291 */ /* 0x000fe2000f8e68ff */
[----:B------:R-:W-:Y:S01]  /*5a60*/  @!P1 IMAD.X R2, RZ, RZ, R13, P0 ;  /* 0x000000ffff029224 */ /* 0x000fe200000e060d */
[----:B------:R-:W-:Y:S01]  /*5a70*/  @!UP0 UIADD3 UR10, UPT, UPT, UR26, 0x20, URZ ;  /* 0x000000201a0a8890 */ /* 0x000fe2000fffe0ff */
[----:B------:R-:W-:Y:S01]  /*5a80*/  @!P1 R2UR UR7, R4 ;  /* 0x00000000040792ca */ /* 0x000fe200000e0000 */
[----:B------:R-:W-:Y:S01]  /*5a90*/  @!UP0 UIADD3 UR24, UPT, UPT, UR5, 0x200, URZ ;  /* 0x0000020005188890 */ /* 0x000fe2000fffe0ff */
[----:B------:R-:W-:Y:S01]  /*5aa0*/  VIADD R10, R10, 0x1 ;  /* 0x000000010a0a7836 */ /* 0x000fe20000000000 */
[----:B------:R-:W-:Y:S02]  /*5ab0*/  @!UP0 UIADD3 UR8, UPT, UPT, UR5, 0x1200, URZ ;  /* 0x0000120005088890 */ /* 0x000fe4000fffe0ff */
[----:B------:R-:W-:Y:S02]  /*5ac0*/  UIADD3 UR5, UPT, UPT, UR25, 0x1, URZ ;  /* 0x0000000119057890 */ /* 0x000fe4000fffe0ff */
[----:B------:R-:W-:Y:S02]  /*5ad0*/  UIADD3 UR25, UPT, UPT, UR4, 0x40, URZ ;  /* 0x0000004004197890 */ /* 0x000fe4000fffe0ff */
[----:B------:R-:W-:Y:S01]  /*5ae0*/  UISETP.NE.AND UP0, UPT, UR5, 0x3, UPT ;  /* 0x000000030500788c */ /* 0x000fe2000bf05270 */
[----:B------:R-:W-:Y:S01]  /*5af0*/  UMOV UR11, UR27 ;  /* 0x0000001b000b7c82 */ /* 0x000fe20008000000 */
[----:B------:R-:W-:Y:S02]  /*5b00*/  UMOV UR12, UR60 ;  /* 0x0000003c000c7c82 */ /* 0x000fe40008000000 */
[----:B------:R-:W-:Y:S01]  /*5b10*/  USEL UR6, UR5, URZ, UP0 ;  /* 0x000000ff05067287 */ /* 0x000fe20008000000 */
[----:B------:R-:W-:Y:S01]  /*5b20*/  @!P1 R2UR UR5, R2 ;  /* 0x00000000020592ca */ /* 0x000fe200000e0000 */
[----:B------:R-:W-:Y:S01]  /*5b30*/  IMAD.U32 R4, RZ, RZ, UR7 ;  /* 0x00000007ff047e24 */ /* 0x000fe2000f8e00ff */
[----:B------:R-:W-:Y:S01]  /*5b40*/  USEL UR18, URZ, 0x1, UP0 ;  /* 0x00000001ff127887 */ /* 0x000fe20008000000 */
[----:B------:R-:W-:Y:S01]  /*5b50*/  @!P1 IMAD.MOV.U32 R2, RZ, RZ, 0x2000 ;  /* 0x00002000ff029424 */ /* 0x000fe200078e00ff */
[----:B------:R-:W-:Y:S01]  /*5b60*/  VOTEU.ALL UP0, P1 ;  /* 0x0000000000ff7886 */ /* 0x000fe20000800000 */
[----:B------:R-:W-:Y:S01]  /*5b70*/  UMOV UR9, UR25 ;  /* 0x0000001900097c82 */ /* 0x000fe20008000000 */
[----:B------:R-:W-:Y:S01]  /*5b80*/  @!P1 R2UR UR16, R4 ;  /* 0x00000000041092ca */ /* 0x000fe200000e0000 */
[----:B------:R-:W-:Y:S01]  /*5b90*/  UPRMT UR7, UR62, 0x654, UR25 ;  /* 0x000006543e077896 */ /* 0x000fe20008000019 */
[----:B------:R-:W-:Y:S04]  /*5ba0*/  LOP3.LUT R11, R11, UR18, RZ, 0x3c, !PT ;  /* 0x000000120b0b7c12 */ /* 0x000fe8000f8e3cff */
[----:B--2---:R-:W-:Y:S01]  /*5bb0*/  SHF.L.U32 R0, R11, 0x1f, RZ ;  /* 0x0000001f0b007819 */ /* 0x004fe200000006ff */
[----:B------:R-:W-:Y:S01]  /*5bc0*/  IMAD.U32 R5, RZ, RZ, UR5 ;  /* 0x00000005ff057e24 */ /* 0x000fe2000f8e00ff */
[----:B------:R-:W-:Y:S04]  /*5bd0*/  ULEA UR5, UR6, UR21, 0x3 ;  /* 0x0000001506057291 */ /* 0x000fe8000f8e18ff */
[----:B------:R-:W-:Y:S11]  /*5be0*/  @!P1 R2UR UR17, R5 ;  /* 0x00000000051192ca */ /* 0x000ff600000e0000 */
[----:B------:R-:W-:Y:S02]  /*5bf0*/  @!UPT UIADD3 URZ, UPT, UPT, URZ, URZ, URZ ;  /* 0x000000fffffff290 */ /* 0x000fe4000fffe0ff */
[----:B------:R2:W-:Y:S01]  /*5c00*/  @!UP0 UTMALDG.3D [UR24], [UR16], desc[UR36] ;  /* 0x00002418100085b4 */ /* 0x0005e20008011000 */
[----:B------:R-:W-:Y:S05]  /*5c10*/  VOTEU.ALL UP0, P1 ;  /* 0x0000000000ff7886 */ /* 0x000fea0000800000 */
[----:B------:R2:W-:Y:S01]  /*5c20*/  @!UP0 UTMALDG.3D [UR8], [UR16], desc[UR36] ;  /* 0x00002408100085b4 */ /* 0x0005e20008011000 */
[----:B------:R2:W-:Y:S01]  /*5c30*/  @!P1 SYNCS.ARRIVE.TRANS64.RED.A0TR RZ, [UR4+0x40], R2 ;  /* 0x00004002ffff99a7 */ /* 0x0005e20008300404 */
[----:B------:R-:W-:Y:S01]  /*5c40*/  SYNCS.ARRIVE.TRANS64.RED.A1T0 RZ, [UR7], RZ ;  /* 0x000000ffffff79a7 */ /* 0x000fe20008100407 */
[----:B------:R-:W3:Y:S02]  /*5c50*/  SYNCS.PHASECHK.TRANS64.TRYWAIT P0, [UR5+0x58], R0 ;  /* 0x00005800ff0075a7 */ /* 0x000ee40008001105 */
[----:B--23--:R-:W-:Y:S05]  /*5c60*/  @!P0 BRA `(.L_x_97) ;  /* 0x0000003000b08947 */ /* 0x00cfea0003800000 */
.L_x_172:
[----:B------:R-:W-:Y:S01]  /*5c70*/  UIADD3 UR17, UPT, UPT, UR5, 0x40, URZ ;  /* 0x0000004005117890 */ /* 0x000fe2000fffe0ff */
[----:B------:R-:W-:Y:S01]  /*5c80*/  @!P1 IADD3 R2, P0, PT, R12, 0x580, RZ ;  /* 0x000005800c029810 */ /* 0x000fe20007f1e0ff */
[----:B------:R-:W-:Y:S01]  /*5c90*/  UPLOP3.LUT UP4, UPT, UPT, UPT, UPT, 0x80, 0x8 ;  /* 0x000000000008789c */ /* 0x000fe20003f8f070 */
[----:B------:R-:W-:Y:S01]  /*5ca0*/  R2UR UR45, R65 ;  /* 0x00000000412d72ca */ /* 0x000fe200000e0000 */
[----:B------:R-:W-:Y:S01]  /*5cb0*/  UMOV UR36, 0x0 ;  /* 0x0000000000247882 */ /* 0x000fe20000000000 */
[----:B------:R-:W-:Y:S01]  /*5cc0*/  UMOV UR37, 0x10000000 ;  /* 0x1000000000257882 */ /* 0x000fe20000000000 */
[----:B------:R-:W-:Y:S01]  /*5cd0*/  UMOV UR19, UR27 ;  /* 0x0000001b00137c82 */ /* 0x000fe20008000000 */
[----:B------:R-:W-:Y:S01]  /*5ce0*/  UMOV UR20, UR60 ;  /* 0x0000003c00147c82 */ /* 0x000fe20008000000 */
[----:B------:R-:W-:Y:S01]  /*5cf0*/  UMOV UR11, UR27 ;  /* 0x0000001b000b7c82 */ /* 0x000fe20008000000 */
[----:B------:R-:W-:Y:S01]  /*5d00*/  UMOV UR12, UR60 ;  /* 0x0000003c000c7c82 */ /* 0x000fe20008000000 */
[----:B------:R-:W-:Y:S01]  /*5d10*/  UMOV UR9, UR17 ;  /* 0x0000001100097c82 */ /* 0x000fe20008000000 */
[----:B------:R-:W-:Y:S01]  /*5d20*/  VOTEU.ALL UP0, P1 ;  /* 0x0000000000ff7886 */ /* 0x000fe20000800000 */
[----:B--2---:R-:W-:Y:S01]  /*5d30*/  @!P1 IMAD.X R0, RZ, RZ, R13, P0 ;  /* 0x000000ffff009224 */ /* 0x004fe200000e060d */
[----:B------:R-:W-:Y:S01]  /*5d40*/  R2UR UR28, R66 ;  /* 0x00000000421c72ca */ /* 0x000fe200000e0000 */
[----:B------:R-:W-:Y:S01]  /*5d50*/  UMOV UR60, UR29 ;  /* 0x0000001d003c7c82 */ /* 0x000fe20008000000 */
[C---:B------:R-:W-:Y:S01]  /*5d60*/  ISETP.NE.AND P0, PT, R10.reuse, 0x2, PT ;  /* 0x000000020a00780c */ /* 0x040fe20003f05270 */
[----:B------:R-:W-:Y:S02]  /*5d70*/  @!UP0 ULEA UR4, UR6, UR21, 0xd ;  /* 0x0000001506048291 */ /* 0x000fe4000f8e68ff */
[----:B------:R-:W-:Y:S01]  /*5d80*/  @!UP0 UIADD3 UR18, UPT, UPT, UR26, 0x10, URZ ;  /* 0x000000101a128890 */ /* 0x000fe2000fffe0ff */
[----:B------:R-:W-:Y:S01]  /*5d90*/  SEL R10, R10, RZ, P0 ;  /* 0x000000ff0a0a7207 */ /* 0x000fe20000000000 */
[----:B------:R-:W-:Y:S02]  /*5da0*/  @!UP0 UIADD3 UR16, UPT, UPT, UR4, 0x200, URZ ;  /* 0x0000020004108890 */ /* 0x000fe4000fffe0ff */
[----:B------:R-:W-:Y:S02]  /*5db0*/  @!UP0 UIADD3 UR8, UPT, UPT, UR4, 0x1200, URZ ;  /* 0x0000120004088890 */ /* 0x000fe4000fffe0ff */
[----:B------:R-:W-:Y:S01]  /*5dc0*/  UIADD3 UR4, UPT, UPT, UR6, 0x1, URZ ;  /* 0x0000000106047890 */ /* 0x000fe2000fffe0ff */
[----:B------:R-:W-:Y:S01]  /*5dd0*/  @!P1 R2UR UR6, R2 ;  /* 0x00000000020692ca */ /* 0x000fe200000e0000 */
[----:B------:R-:W-:Y:S02]  /*5de0*/  @!UP0 UIADD3 UR10, UPT, UPT, UR26, 0x30, URZ ;  /* 0x000000301a0a8890 */ /* 0x000fe4000fffe0ff */
[----:B------:R-:W-:Y:S02]  /*5df0*/  UISETP.NE.AND UP0, UPT, UR4, 0x3, UPT ;  /* 0x000000030400788c */ /* 0x000fe4000bf05270 */
[----:B------:R-:W-:Y:S02]  /*5e00*/  UIADD3 UR26, UPT, UPT, UR13, UR45, URZ ;  /* 0x0000002d0d1a7290 */ /* 0x000fe4000fffe0ff */
[----:B------:R-:W-:Y:S01]  /*5e10*/  USEL UR25, UR4, URZ, UP0 ;  /* 0x000000ff04197287 */ /* 0x000fe20008000000 */
[----:B------:R-:W-:Y:S01]  /*5e20*/  @!P1 R2UR UR4, R0 ;  /* 0x00000000000492ca */ /* 0x000fe200000e0000 */
[----:B------:R-:W-:Y:S01]  /*5e30*/  USEL UR24, URZ, 0x1, UP0 ;  /* 0x00000001ff187887 */ /* 0x000fe20008000000 */
[----:B------:R-:W-:Y:S01]  /*5e40*/  SEL R0, RZ, 0x1, P0 ;  /* 0x00000001ff007807 */ /* 0x000fe20000000000 */
[----:B------:R-:W-:Y:S01]  /*5e50*/  VOTEU.ALL UP0, P1 ;  /* 0x0000000000ff7886 */ /* 0x000fe20000800000 */
[----:B------:R-:W-:Y:S01]  /*5e60*/  UIADD3 UR27, UPT, UPT, UR14, UR28, URZ ;  /* 0x0000001c0e1b7290 */ /* 0x000fe2000fffe0ff */
[----:B------:R-:W-:Y:S01]  /*5e70*/  IMAD.U32 R4, RZ, RZ, UR6 ;  /* 0x00000006ff047e24 */ /* 0x000fe2000f8e00ff */
[----:B------:R-:W-:Y:S02]  /*5e80*/  LOP3.LUT R9, R9, R0, RZ, 0x3c, !PT ;  /* 0x0000000009097212 */ /* 0x000fe400078e3cff */
[----:B------:R-:W-:Y:S02]  /*5e90*/  LOP3.LUT R11, R11, UR24, RZ, 0x3c, !PT ;  /* 0x000000180b0b7c12 */ /* 0x000fe4000f8e3cff */
[----:B------:R-:W-:Y:S03]  /*5ea0*/  @!P1 R2UR UR6, R4 ;  /* 0x00000000040692ca */ /* 0x000fe600000e0000 */
[----:B------:R-:W-:Y:S01]  /*5eb0*/  IMAD.U32 R5, RZ, RZ, UR4 ;  /* 0x00000004ff057e24 */ /* 0x000fe2000f8e00ff */
[----:B------:R-:W-:Y:S04]  /*5ec0*/  UPRMT UR4, UR62, 0x654, UR17 ;  /* 0x000006543e047896 */ /* 0x000fe80008000011 */
[----:B------:R-:W-:Y:S11]  /*5ed0*/  @!P1 R2UR UR7, R5 ;  /* 0x00000000050792ca */ /* 0x000ff600000e0000 */
[----:B------:R-:W-:Y:S02]  /*5ee0*/  @!UPT UIADD3 URZ, UPT, UPT, URZ, URZ, URZ ;  /* 0x000000fffffff290 */ /* 0x000fe4000fffe0ff */
[----:B------:R2:W-:Y:S01]  /*5ef0*/  @!UP0 UTMALDG.3D [UR16], [UR6], desc[UR36] ;  /* 0x00002410060085b4 */ /* 0x0005e20008011000 */
[----:B------:R-:W-:Y:S05]  /*5f00*/  VOTEU.ALL UP0, P1 ;  /* 0x0000000000ff7886 */ /* 0x000fea0000800000 */
[----:B------:R2:W-:Y:S01]  /*5f10*/  @!UP0 UTMALDG.3D [UR8], [UR6], desc[UR36] ;  /* 0x00002408060085b4 */ /* 0x0005e20008011000 */
[----:B------:R2:W-:Y:S01]  /*5f20*/  @!P1 SYNCS.ARRIVE.TRANS64.RED.A0TR RZ, [UR5+0x40], R3 ;  /* 0x00004003ffff99a7 */ /* 0x0005e20008300405 */
[----:B------:R-:W-:Y:S01]  /*5f30*/  SYNCS.ARRIVE.TRANS64.RED.A1T0 RZ, [UR4], RZ ;  /* 0x000000ffffff79a7 */ /* 0x000fe20008100404 */
[----:B------:R-:W-:Y:S05]  /*5f40*/  BRA.U UP2, `(.L_x_98) ;  /* 0xfffffff102947547 */ /* 0x000fea000b83ffff */
[----:B------:R-:W-:Y:S01]  /*5f50*/  UIADD3 UR21, UPT, UPT, UR21, 0x58, URZ ;  /* 0x0000005815157890 */ /* 0x000fe2000fffe0ff */
[----:B--2---:R-:W-:-:S03]  /*5f60*/  SHF.L.U32 R3, R11, 0x1f, RZ ;  /* 0x0000001f0b037819 */ /* 0x004fc600000006ff */
[----:B------:R-:W-:-:S09]  /*5f70*/  ULEA UR4, UR25, UR21, 0x3 ;  /* 0x0000001519047291 */ /* 0x000fd2000f8e18ff */
[----:B------:R-:W2:Y:S02]  /*5f80*/  SYNCS.PHASECHK.TRANS64.TRYWAIT P0, [UR4], R3 ;  /* 0x00000003ff0075a7 */ /* 0x000ea40008001104 */
[----:B--2---:R-:W-:Y:S05]  /*5f90*/  @!P0 BRA `(.L_x_99) ;  /* 0x0000002c00fc8947 */ /* 0x004fea0003800000 */
.L_x_174:
[----:B------:R-:W-:-:S04]  /*5fa0*/  UIADD3 UR4, UPT, UPT, UR25, 0x1, URZ ;  /* 0x0000000119047890 */ /* 0x000fc8000fffe0ff */
[----:B------:R-:W-:-:S04]  /*5fb0*/  UISETP.NE.AND UP0, UPT, UR4, 0x3, UPT ;  /* 0x000000030400788c */ /* 0x000fc8000bf05270 */
[----:B------:R-:W-:Y:S02]  /*5fc0*/  USEL UR6, URZ, 0x1, UP0 ;  /* 0x00000001ff067887 */ /* 0x000fe40008000000 */
[----:B------:R-:W-:-:S04]  /*5fd0*/  USEL UR4, UR4, URZ, UP0 ;  /* 0x000000ff04047287 */ /* 0x000fc80008000000 */
[----:B------:R-:W-:Y:S01]  /*5fe0*/  ULEA UR5, UR4, UR21, 0x3 ;  /* 0x0000001504057291 */ /* 0x000fe2000f8e18ff */
[----:B------:R-:W-:-:S04]  /*5ff0*/  LOP3.LUT R11, R11, UR6, RZ, 0x3c, !PT ;  /* 0x000000060b0b7c12 */ /* 0x000fc8000f8e3cff */
[----:B--2---:R-:W-:-:S04]  /*6000*/  SHF.L.U32 R3, R11, 0x1f, RZ ;  /* 0x0000001f0b037819 */ /* 0x004fc800000006ff */
[----:B------:R-:W2:Y:S02]  /*6010*/  SYNCS.PHASECHK.TRANS64.TRYWAIT P0, [UR5], R3 ;  /* 0x00000003ff0075a7 */ /* 0x000ea40008001105 */
[----:B--2---:R-:W-:Y:S05]  /*6020*/  @!P0 BRA `(.L_x_100) ;  /* 0x0000002c00f08947 */ /* 0x004fea0003800000 */
.L_x_176:
[----:B------:R-:W-:-:S04]  /*6030*/  UIADD3 UR4, UPT, UPT, UR4, 0x1, URZ ;  /* 0x0000000104047890 */ /* 0x000fc8000fffe0ff */
[----:B------:R-:W-:-:S04]  /*6040*/  UISETP.NE.AND UP0, UPT, UR4, 0x3, UPT ;  /* 0x000000030400788c */ /* 0x000fc8000bf05270 */
[----:B------:R-:W-:Y:S02]  /*6050*/  USEL UR5, URZ, 0x1, UP0 ;  /* 0x00000001ff057887 */ /* 0x000fe40008000000 */
[----:B------:R-:W-:-:S04]  /*6060*/  USEL UR4, UR4, URZ, UP0 ;  /* 0x000000ff04047287 */ /* 0x000fc80008000000 */
[----:B------:R-:W-:Y:S01]  /*6070*/  ULEA UR4, UR4, UR21, 0x3 ;  /* 0x0000001504047291 */ /* 0x000fe2000f8e18ff */
[----:B--2---:R-:W-:-:S04]  /*6080*/  LOP3.LUT R3, R11, UR5, RZ, 0x3c, !PT ;  /* 0x000000050b037c12 */ /* 0x004fc8000f8e3cff */
[----:B------:R-:W-:Y:S01]  /*6090*/  SHF.L.U32 R3, R3, 0x1f, RZ ;  /* 0x0000001f03037819 */ /* 0x000fe200000006ff */
[----:B------:R-:W-:-:S07]  /*60a0*/  IMAD.U32 R0, RZ, RZ, UR4 ;  /* 0x00000004ff007e24 */ /* 0x000fce000f8e00ff */
.L_x_101:
[----:B--2---:R2:W3:Y:S02]  /*60b0*/  SYNCS.PHASECHK.TRANS64.TRYWAIT P0, [R0+URZ], R3 ;  /* 0x00000003000075a7 */ /* 0x0044e400080011ff */
[----:B---3--:R-:W-:Y:S05]  /*60c0*/  @!P0 NANOSLEEP.SYNCS 0x989680 ;  /* 0x009896800000895d */ /* 0x008fea0003900000 */
[----:B------:R-:W3:Y:S02]  /*60d0*/  @!P0 SYNCS.PHASECHK.TRANS64 P0, [R0+URZ], R3 ;  /* 0x00000003000085a7 */ /* 0x000ee400080010ff */
[----:B-1-3--:R-:W-:Y:S05]  /*60e0*/  @P0 EXIT ;  /* 0x000000000000094d */ /* 0x00afea0003800000 */
[----:B------:R-:W-:Y:S05]  /*60f0*/  BRA `(.L_x_101) ;  /* 0xfffffffc00ec7947 */ /* 0x000fea000383ffff */
.L_x_89:
[----:B------:R-:W-:-:S06]  /*6100*/  UISETP.GE.AND UP0, UPT, UR20, 0x4, UPT ;  /* 0x000000041400788c */ /* 0x000fcc000bf06270 */
[----:B------:R-:W-:-:S13]  /*6110*/  PLOP3.LUT P0, PT, PT, PT, UP0, 0x80, 0x8 ;  /* 0x000000000008781c */ /* 0x000fda0003f0f008 */
[----:B-1----:R-:W-:Y:S05]  /*6120*/  @!P0 EXIT ;  /* 0x000000000000894d */ /* 0x002fea0003800000 */
[----:B------:R-:W-:Y:S01]  /*6130*/  BAR.SYNC.DEFER_BLOCKING 0x6, 0xa0 ;  /* 0x0182800000007b1d */ /* 0x000fe20000010000 */
[C---:B------:R-:W-:Y:S01]  /*6140*/  IMAD.SHL.U32 R3, R70.reuse, 0x10, RZ ;  /* 0x0000001046037824 */ /* 0x040fe200078e00ff */
[----:B------:R-:W-:Y:S01]  /*6150*/  LOP3.LUT R76, R70, 0x60, RZ, 0xc0, !PT ;  /* 0x00000060464c7812 */ /* 0x000fe200078ec0ff */
[----:B------:R-:W-:Y:S01]  /*6160*/  IMAD.SHL.U32 R4, R64, 0x200000, RZ ;  /* 0x0020000040047824 */ /* 0x000fe200078e00ff */
[----:B------:R-:W-:Y:S01]  /*6170*/  LOP3.LUT R71, R70, 0x2, RZ, 0xc0, !PT ;  /* 0x0000000246477812 */ /* 0x000fe200078ec0ff */
[----:B------:R-:W-:Y:S01]  /*6180*/  IMAD.SHL.U32 R6, R64, 0x200, RZ ;  /* 0x0000020040067824 */ /* 0x000fe200078e00ff */
[----:B------:R-:W-:Y:S01]  /*6190*/  UMOV UR49, 0x400 ;  /* 0x0000040000317882 */ /* 0x000fe20000000000 */
[----:B------:R-:W1:Y:S01]  /*61a0*/  LDCU.64 UR4, c[0x0][0x890] ;  /* 0x00011200ff0477ac */ /* 0x000e620008000a00 */
[----:B------:R-:W2:Y:S01]  /*61b0*/  LDC.64 R62, c[0x0][0x8b0] ;  /* 0x00022c00ff3e7b82 */ /* 0x000ea20000000a00 */
[C---:B------:R-:W-:Y:S01]  /*61c0*/  LOP3.LUT R75, R3.reuse, 0x590, RZ, 0xc0, !PT ;  /* 0x00000590034b7812 */ /* 0x040fe200078ec0ff */
[C---:B------:R-:W-:Y:S01]  /*61d0*/  IMAD.SHL.U32 R2, R70.reuse, 0x2, RZ ;  /* 0x0000000246027824 */ /* 0x040fe200078e00ff */
[----:B------:R-:W-:Y:S01]  /*61e0*/  ULEA UR49, UR62, UR49, 0x18 ;  /* 0x000000313e317291 */ /* 0x000fe2000f8ec0ff */
[----:B------:R-:W-:Y:S01]  /*61f0*/  LOP3.LUT R3, R3, 0x60, RZ, 0xc0, !PT ;  /* 0x0000006003037812 */ /* 0x000fe200078ec0ff */
[----:B------:R-:W-:Y:S01]  /*6200*/  IMAD.U32 R23, R70, 0x10000, RZ ;  /* 0x0001000046177824 */ /* 0x000fe200078e00ff */
[----:B------:R-:W-:Y:S01]  /*6210*/  LOP3.LUT R4, R4, 0x200000, RZ, 0xc0, !PT ;  /* 0x0020000004047812 */ /* 0x000fe200078ec0ff */
[----:B------:R-:W-:Y:S01]  /*6220*/  IMAD.MOV.U32 R22, RZ, RZ, RZ ;  /* 0x000000ffff167224 */ /* 0x000fe200078e00ff */
[----:B------:R-:W3:Y:S01]  /*6230*/  LDC.64 R60, c[0x0][0x8a8] ;  /* 0x00022a00ff3c7b82 */ /* 0x000ee20000000a00 */
[----:B------:R-:W-:-:S02]  /*6240*/  LOP3.LUT R70, R70, 0x4, RZ, 0xc0, !PT ;  /* 0x0000000446467812 */ /* 0x000fc400078ec0ff */
[----:B------:R-:W-:Y:S02]  /*6250*/  CS2R R72, SRZ ;  /* 0x0000000000487805 */ /* 0x000fe4000001ff00 */
[----:B------:R-:W-:Y:S01]  /*6260*/  LOP3.LUT R75, R75, 0x200, R6, 0xf8, !PT ;  /* 0x000002004b4b7812 */ /* 0x000fe200078ef806 */
[----:B------:R-:W-:Y:S01]  /*6270*/  IMAD.MOV.U32 R69, RZ, RZ, RZ ;  /* 0x000000ffff457224 */ /* 0x000fe200078e00ff */
[----:B------:R-:W-:Y:S01]  /*6280*/  LOP3.LUT R2, R3, 0xc, R2, 0xf8, !PT ;  /* 0x0000000c03027812 */ /* 0x000fe200078ef802 */
[----:B------:R-:W-:Y:S01]  /*6290*/  IMAD.MOV R71, RZ, RZ, -R71 ;  /* 0x000000ffff477224 */ /* 0x000fe200078e0a47 */
[----:B------:R-:W-:Y:S01]  /*62a0*/  LOP3.LUT R23, R4, 0x400000, R23, 0xf8, !PT ;  /* 0x0040000004177812 */ /* 0x000fe200078ef817 */
[----:B------:R-:W4:Y:S01]  /*62b0*/  LDS R0, [UR49+0x130] ;  /* 0x00013031ff007984 */ /* 0x000f220008000800 */
[----:B-1----:R-:W-:Y:S01]  /*62c0*/  IMAD.U32 R78, RZ, RZ, UR4 ;  /* 0x00000004ff4e7e24 */ /* 0x002fe2000f8e00ff */
[----:B------:R-:W-:Y:S01]  /*62d0*/  UIADD3 UR4, UPT, UPT, UR49, 0x200, URZ ;  /* 0x0000020031047890 */ /* 0x000fe2000fffe0ff */
[----:B------:R-:W-:Y:S01]  /*62e0*/  IADD3 R74, PT, PT, -R70, 0x2, RZ ;  /* 0x00000002464a7810 */ /* 0x000fe20007ffe1ff */
[----:B------:R-:W-:Y:S01]  /*62f0*/  IMAD.MOV R70, RZ, RZ, -R70 ;  /* 0x000000ffff467224 */ /* 0x000fe200078e0a46 */
[----:B------:R-:W-:Y:S01]  /*6300*/  LOP3.LUT R75, R75, R2, RZ, 0xfc, !PT ;  /* 0x000000024b4b7212 */ /* 0x000fe200078efcff */
[----:B------:R-:W1:Y:S01]  /*6310*/  LDCU UR61, c[0x0][0x370] ;  /* 0x00006e00ff3d77ac */ /* 0x000e620008000800 */
[----:B------:R-:W-:Y:S01]  /*6320*/  MOV R77, UR5 ;  /* 0x00000005004d7c02 */ /* 0x000fe20008000f00 */
[----:B------:R-:W-:Y:S01]  /*6330*/  IMAD.SHL.U32 R74, R74, 0x10, RZ ;  /* 0x000000104a4a7824 */ /* 0x000fe200078e00ff */
[----:B------:R-:W-:Y:S01]  /*6340*/  MOV R79, UR4 ;  /* 0x00000004004f7c02 */ /* 0x000fe20008000f00 */
[----:B------:R-:W-:Y:S01]  /*6350*/  UMOV UR52, 0x1 ;  /* 0x0000000100347882 */ /* 0x000fe20000000000 */
[----:B------:R-:W-:Y:S01]  /*6360*/  LEA R75, R75, UR4, 0x2 ;  /* 0x000000044b4b7c11 */ /* 0x000fe2000f8e10ff */
[----:B------:R-:W1:Y:S01]  /*6370*/  LDCU UR42, c[0x0][0xb0c] ;  /* 0x00016180ff2a77ac */ /* 0x000e620008000800 */
[----:B------:R-:W1:Y:S01]  /*6380*/  LDCU UR38, c[0x0][0xb30] ;  /* 0x00016600ff2677ac */ /* 0x000e620008000800 */
[----:B------:R-:W1:Y:S01]  /*6390*/  LDCU.64 UR54, c[0x0][0x888] ;  /* 0x00011100ff3677ac */ /* 0x000e620008000a00 */
[----:B------:R-:W1:Y:S01]  /*63a0*/  LDCU.64 UR40, c[0x0][0xb28] ;  /* 0x00016500ff2877ac */ /* 0x000e620008000a00 */
[----:B------:R-:W1:Y:S01]  /*63b0*/  LDCU.128 UR56, c[0x0][0xb10] ;  /* 0x00016200ff3877ac */ /* 0x000e620008000c00 */
[----:B------:R-:W1:Y:S01]  /*63c0*/  LDCU UR53, c[0x0][0x374] ;  /* 0x00006e80ff3577ac */ /* 0x000e620008000800 */
[----:B------:R-:W-:Y:S01]  /*63d0*/  UMOV UR48, URZ ;  /* 0x000000ff00307c82 */ /* 0x000fe20008000000 */
[----:B------:R-:W-:Y:S01]  /*63e0*/  UMOV UR51, URZ ;  /* 0x000000ff00337c82 */ /* 0x000fe20008000000 */
[----:B------:R-:W-:Y:S01]  /*63f0*/  UMOV UR50, URZ ;  /* 0x000000ff00327c82 */ /* 0x000fe20008000000 */
[----:B-1234-:R-:W-:-:S07]  /*6400*/  IMAD.IADD R23, R0, 0x1, R23 ;  /* 0x0000000100177824 */ /* 0x01efce00078e0217 */
.L_x_132:
[C---:B------:R-:W-:Y:S02]  /*6410*/  LEA R3, R69.reuse, UR49, 0x3 ;  /* 0x0000003145037c11 */ /* 0x040fe4000f8e18ff */
[----:B------:R-:W-:Y:S02]  /*6420*/  SHF.L.U32 R0, R72, 0x1f, RZ ;  /* 0x0000001f48007819 */ /* 0x000fe400000006ff */
[----:B------:R-:W-:Y:S02]  /*6430*/  LEA R5, R69, UR49, 0x4 ;  /* 0x0000003145057c11 */ /* 0x000fe4000f8e20ff */
[----:B------:R-:W1:Y:S02]  /*6440*/  SYNCS.PHASECHK.TRANS64.TRYWAIT P0, [R3+URZ+0x80], R0 ;  /* 0x00008000030075a7 */ /* 0x000e6400080011ff */
[----:B-12-4-:R-:W-:Y:S05]  /*6450*/  @!P0 BRA `(.L_x_102) ;  /* 0x0000002800fc8947 */ /* 0x016fea0003800000 */
.L_x_177:
[----:B------:R-:W2:Y:S01]  /*6460*/  LDS.128 R4, [R5+0x110] ;  /* 0x0001100005047984 */ /* 0x000ea20000000c00 */
        /* <DEDUP_REMOVED lines=10> */
[----:B------:R-:W-:Y:S01]  /*6510*/  PLOP3.LUT P0, PT, PT, PT, UP1, 0x80, 0x8 ;  /* 0x000000000008781c */ /* 0x000fe20003f0f018 */
[----:B------:R-:W-:Y:S06]  /*6520*/  UP2UR UR4, UPR, URZ, 0x2 ;  /* 0x00000002ff047883 */ /* 0x000fec0008000000 */
[----:B------:R-:W-:Y:S06]  /*6530*/  IMAD.U32 R80, RZ, RZ, UR4 ;  /* 0x00000004ff507e24 */ /* 0x000fec000f8e00ff */
[----:B-1----:R-:W-:Y:S02]  /*6540*/  @P0 SHF.R.U32.HI R0, RZ, 0x10, R5 ;  /* 0x00000010ff000819 */ /* 0x002fe40000011605 */
        /* <DEDUP_REMOVED lines=12> */
[----:B------:R-:W2:Y:S01]  /*6610*/  LDCU UR12, c[0x0][0xb20] ;  /* 0x00016400ff0c77ac */ /* 0x000ea20008000800 */
[----:B------:R-:W-:Y:S02]  /*6620*/  UIMAD.WIDE.U32 UR4, UR53, UR59, URZ ;  /* 0x0000003b350472a5 */ /* 0x000fe4000f8e00ff */
[----:B------:R-:W-:Y:S02]  /*6630*/  UIMAD.WIDE.U32 UR6, UR61, UR56, URZ ;  /* 0x000000383d0672a5 */ /* 0x000fe4000f8e00ff */
[----:B------:R-:W-:Y:S02]  /*6640*/  UISETP.NE.AND UP0, UPT, UR58, 0x1, UPT ;  /* 0x000000013a00788c */ /* 0x000fe4000bf05270 */
[----:B------:R-:W-:Y:S02]  /*6650*/  UIMAD.WIDE.U32 UR8, UR36, UR59, URZ ;  /* 0x0000003b240872a5 */ /* 0x000fe4000f8e00ff */
[----:B------:R-:W-:Y:S02]  /*6660*/  UIMAD.WIDE.U32 UR10, UR37, UR56, URZ ;  /* 0x00000038250a72a5 */ /* 0x000fe4000f8e00ff */
[----:B------:R-:W-:Y:S02]  /*6670*/  UISETP.NE.AND UP1, UPT, UR42, 0x1, UPT ;  /* 0x000000012a00788c */ /* 0x000fe4000bf25270 */
[----:B------:R-:W-:Y:S01]  /*6680*/  UISETP.NE.AND UP2, UPT, UR39, 0x1, UPT ;  /* 0x000000012700788c */ /* 0x000fe2000bf45270 */
[----:B------:R-:W-:Y:S02]  /*6690*/  UMOV UR4, UR5 ;  /* 0x0000000500047c82 */ /* 0x000fe40008000000 */
[----:B--2---:R-:W-:Y:S03]  /*66a0*/  USHF.R.U32.HI UR5, URZ, UR12, UR4 ;  /* 0x0000000cff057299 */ /* 0x004fe60008011604 */
[----:B------:R-:W-:Y:S02]  /*66b0*/  UMOV UR4, UR7 ;  /* 0x0000000700047c82 */ /* 0x000fe40008000000 */
[----:B------:R-:W-:Y:S02]  /*66c0*/  USHF.R.U32.HI UR7, URZ, UR57, UR4 ;  /* 0x00000039ff077299 */ /* 0x000fe40008011604 */
[----:B------:R-:W-:Y:S02]  /*66d0*/  USEL UR4, UR53, UR5, !UP0 ;  /* 0x0000000535047287 */ /* 0x000fe4000c000000 */
[----:B------:R-:W-:Y:S01]  /*66e0*/  USEL UR7, UR61, UR7, !UP1 ;  /* 0x000000073d077287 */ /* 0x000fe2000c800000 */
[----:B------:R-:W-:Y:S01]  /*66f0*/  UMOV UR5, UR9 ;  /* 0x0000000900057c82 */ /* 0x000fe20008000000 */
[----:B------:R-:W-:Y:S02]  /*6700*/  UIMAD.WIDE.U32 UR8, UR4, UR40, URZ ;  /* 0x00000028040872a5 */ /* 0x000fe4000f8e00ff */
[----:B------:R-:W-:Y:S03]  /*6710*/  USHF.R.U32.HI UR6, URZ, UR12, UR5 ;  /* 0x0000000cff067299 */ /* 0x000fe60008011605 */
[----:B------:R-:W-:Y:S01]  /*6720*/  UMOV UR5, UR11 ;  /* 0x0000000b00057c82 */ /* 0x000fe20008000000 */
[----:B------:R-:W-:Y:S02]  /*6730*/  UIMAD.WIDE.U32 UR10, UR7, UR40, URZ ;  /* 0x00000028070a72a5 */ /* 0x000fe4000f8e00ff */
[----:B------:R-:W-:Y:S02]  /*6740*/  USHF.R.U32.HI UR12, URZ, UR57, UR5 ;  /* 0x00000039ff0c7299 */ /* 0x000fe40008011605 */
[----:B------:R-:W-:Y:S01]  /*6750*/  USEL UR6, UR36, UR6, !UP0 ;  /* 0x0000000624067287 */ /* 0x000fe2000c000000 */
[----:B------:R-:W-:Y:S02]  /*6760*/  UMOV UR5, UR9 ;  /* 0x0000000900057c82 */ /* 0x000fe40008000000 */
[----:B------:R-:W-:Y:S01]  /*6770*/  UMOV UR10, UR11 ;  /* 0x0000000b000a7c82 */ /* 0x000fe20008000000 */
[----:B------:R-:W-:Y:S02]  /*6780*/  @UP2 USHF.R.U32.HI UR4, URZ, UR41, UR5 ;  /* 0x00000029ff042299 */ /* 0x000fe40008011605 */
[----:B------:R-:W-:Y:S02]  /*6790*/  @UP2 USHF.R.U32.HI UR7, URZ, UR41, UR10 ;  /* 0x00000029ff072299 */ /* 0x000fe4000801160a */
[----:B------:R-:W-:Y:S02]  /*67a0*/  UIMAD UR4, UR39, UR4, URZ ;  /* 0x00000004270472a4 */ /* 0x000fe4000f8e02ff */
[----:B------:R-:W-:Y:S02]  /*67b0*/  UIMAD.WIDE.U32 UR10, UR6, UR40, URZ ;  /* 0x00000028060a72a5 */ /* 0x000fe4000f8e00ff */
[----:B------:R-:W-:Y:S02]  /*67c0*/  USEL UR5, UR37, UR12, !UP1 ;  /* 0x0000000c25057287 */ /* 0x000fe4000c800000 */
[----:B------:R-:W-:Y:S02]  /*67d0*/  UIMAD UR8, UR39, UR7, URZ ;  /* 0x00000007270872a4 */ /* 0x000fe4000f8e02ff */
[----:B------:R-:W-:Y:S03]  /*67e0*/  UISETP.GE.AND UP0, UPT, UR6, UR4, UPT ;  /* 0x000000040600728c */ /* 0x000fe6000bf06270 */
[----:B------:R-:W-:Y:S01]  /*67f0*/  UMOV UR4, UR11 ;  /* 0x0000000b00047c82 */ /* 0x000fe20008000000 */
[----:B------:R-:W-:Y:S02]  /*6800*/  UISETP.GE.OR UP0, UPT, UR5, UR8, UP0 ;  /* 0x000000080500728c */ /* 0x000fe40008706670 */
[----:B------:R-:W-:Y:S02]  /*6810*/  USHF.R.U32.HI UR4, URZ, UR41, UR4 ;  /* 0x00000029ff047299 */ /* 0x000fe40008011604 */
[----:B------:R-:W-:Y:S02]  /*6820*/  UIMAD.WIDE.U32 UR8, UR5, UR40, URZ ;  /* 0x00000028050872a5 */ /* 0x000fe4000f8e00ff */
[----:B------:R-:W-:Y:S02]  /*6830*/  USEL UR11, UR6, UR4, !UP2 ;  /* 0x00000004060b7287 */ /* 0x000fe4000d000000 */
[----:B------:R-:W-:Y:S02]  /*6840*/  UIADD3 UR8, UPT, UPT, -UR5, URZ, URZ ;  /* 0x000000ff05087290 */ /* 0x000fe4000fffe1ff */
[----:B------:R-:W-:Y:S01]  /*6850*/  UIADD3 UR10, UPT, UPT, -UR11, URZ, URZ ;  /* 0x000000ff0b0a7290 */ /* 0x000fe2000fffe1ff */
[----:B------:R-:W-:Y:S01]  /*6860*/  @!UP0 UMOV UR4, UR9 ;  /* 0x0000000900048c82 */ /* 0x000fe20008000000 */
[----:B------:R-:W-:Y:S02]  /*6870*/  UIADD3 UR9, UPT, UPT, -UR6, URZ, URZ ;  /* 0x000000ff06097290 */ /* 0x000fe4000fffe1ff */
[----:B------:R-:W-:Y:S02]  /*6880*/  @!UP0 USHF.R.U32.HI UR4, URZ, UR41, UR4 ;  /* 0x00000029ff048299 */ /* 0x000fe40008011604 */
[----:B------:R-:W-:Y:S02]  /*6890*/  UIMAD UR10, UR39, UR10, UR6 ;  /* 0x0000000a270a72a4 */ /* 0x000fe4000f8e0206 */
[----:B------:R-:W-:Y:S04]  /*68a0*/  @!UP0 USEL UR4, UR5, UR4, !UP2 ;  /* 0x0000000405048287 */ /* 0x000fe8000d000000 */
[----:B------:R-:W-:Y:S02]  /*68b0*/  @!UP0 UIMAD UR10, UR7, UR10, UR4 ;  /* 0x0000000a070a82a4 */ /* 0x000fe4000f8e0204 */
[----:B------:R-:W-:Y:S02]  /*68c0*/  @!UP0 UIADD3 UR11, UPT, UPT, UR11, -UR4, URZ ;  /* 0x800000040b0b8290 */ /* 0x000fe4000fffe0ff */
[----:B------:R-:W-:Y:S02]  /*68d0*/  UIMAD UR7, UR42, UR8, UR37 ;  /* 0x000000082a0772a4 */ /* 0x000fe4000f8e0225 */
[----:B------:R-:W-:Y:S02]  /*68e0*/  @!UP0 UIMAD UR6, UR11, UR39, UR5 ;  /* 0x000000270b0682a4 */ /* 0x000fe4000f8e0205 */
[----:B------:R-:W-:Y:S01]  /*68f0*/  UIMAD UR4, UR58, UR9, UR36 ;  /* 0x000000093a0472a4 */ /* 0x000fe2000f8e0224 */
[----:B------:R-:W-:Y:S02]  /*6900*/  @!UP0 UMOV UR5, UR10 ;  /* 0x0000000a00058c82 */ /* 0x000fe40008000000 */
[----:B------:R-:W-:Y:S02]  /*6910*/  UIMAD UR37, UR5, UR42, UR7 ;  /* 0x0000002a052572a4 */ /* 0x000fe4000f8e0207 */
[----:B------:R-:W-:Y:S11]  /*6920*/  UIMAD UR36, UR6, UR58, UR4 ;  /* 0x0000003a062472a4 */ /* 0x000ff6000f8e0204 */
[----:B------:R-:W-:Y:S01]  /*6930*/  @!UPT UIADD3 URZ, UPT, UPT, URZ, URZ, URZ ;  /* 0x000000fffffff290 */ /* 0x000fe2000fffe0ff */
.L_x_103:
[----:B------:R-:W-:Y:S01]  /*6940*/  UISETP.NE.AND UP0, UPT, UR38, 0x1, UPT ;  /* 0x000000012600788c */ /* 0x000fe2000bf05270 */
[----:B------:R-:W-:Y:S01]  /*6950*/  R2UR UR11, R79 ;  /* 0x000000004f0b72ca */ /* 0x000fe200000e0000 */
[----:B------:R-:W-:Y:S01]  /*6960*/  USHF.L.U32 UR46, UR27, 0x6, URZ ;  /* 0x000000061b2e7899 */ /* 0x000fe200080006ff */
[----:B------:R-:W-:Y:S01]  /*6970*/  IADD3 R69, PT, PT, R69, 0x1, RZ ;  /* 0x0000000145457810 */ /* 0x000fe20007ffe0ff */
[----:B------:R-:W-:Y:S07]  /*6980*/  USHF.L.U32 UR45, UR26, 0x6, URZ ;  /* 0x000000061a2d7899 */ /* 0x000fee00080006ff */
[----:B------:R-:W2:Y:S01]  /*6990*/  @!UP0 LDCU.128 UR12, c[0x0][0xb10] ;  /* 0x00016200ff0c87ac */ /* 0x000ea20008000c00 */
[----:B------:R-:W3:Y:S01]  /*69a0*/  @!UP0 LDCU UR5, c[0x0][0xb0c] ;  /* 0x00016180ff0587ac */ /* 0x000ee20008000800 */
[----:B------:R-:W4:Y:S01]  /*69b0*/  @!UP0 LDCU UR10, c[0x0][0xb20] ;  /* 0x00016400ff0a87ac */ /* 0x000f220008000800 */
[----:B--2---:R-:W-:Y:S02]  /*69c0*/  UIMAD.WIDE.U32 UR8, UR37, UR12, URZ ;  /* 0x0000000c250872a5 */ /* 0x004fe4000f8e00ff */
[----:B------:R-:W-:Y:S02]  /*69d0*/  UIMAD.WIDE.U32 UR6, UR36, UR15, URZ ;  /* 0x0000000f240672a5 */ /* 0x000fe4000f8e00ff */
[----:B------:R-:W-:Y:S03]  /*69e0*/  @!UP0 UISETP.NE.AND UP1, UPT, UR14, 0x1, UPT ;  /* 0x000000010e00888c */ /* 0x000fe6000bf25270 */
[----:B------:R-:W-:Y:S01]  /*69f0*/  @!UP0 UMOV UR4, UR9 ;  /* 0x0000000900048c82 */ /* 0x000fe20008000000 */
[----:B---3--:R-:W-:Y:S02]  /*6a00*/  @!UP0 UISETP.NE.AND UP2, UPT, UR5, 0x1, UPT ;  /* 0x000000010500888c */ /* 0x008fe4000bf45270 */
[----:B------:R-:W-:Y:S01]  /*6a10*/  @!UP0 USHF.R.U32.HI UR4, URZ, UR13, UR4 ;  /* 0x0000000dff048299 */ /* 0x000fe20008011604 */
[----:B------:R-:W-:Y:S02]  /*6a20*/  @!UP0 UMOV UR6, UR7 ;  /* 0x0000000700068c82 */ /* 0x000fe40008000000 */
[----:B----4-:R-:W-:Y:S02]  /*6a30*/  @!UP0 USHF.R.U32.HI UR6, URZ, UR10, UR6 ;  /* 0x0000000aff068299 */ /* 0x010fe40008011606 */
[----:B------:R-:W-:Y:S02]  /*6a40*/  @!UP0 USEL UR7, UR37, UR4, !UP2 ;  /* 0x0000000425078287 */ /* 0x000fe4000d000000 */
[----:B------:R-:W-:Y:S04]  /*6a50*/  @!UP0 USEL UR6, UR36, UR6, !UP1 ;  /* 0x0000000624068287 */ /* 0x000fe8000c800000 */
[----:B------:R-:W-:Y:S02]  /*6a60*/  @!UP0 UIADD3 UR4, UPT, UPT, -UR7, UR6, URZ ;  /* 0x0000000607048290 */ /* 0x000fe4000fffe1ff */
[----:B------:R-:W-:Y:S02]  /*6a70*/  @!UP0 UIADD3 UR6, UPT, UPT, UR7, -UR6, URZ ;  /* 0x8000000607068290 */ /* 0x000fe4000fffe0ff */
[----:B------:R-:W-:Y:S02]  /*6a80*/  @!UP0 UIMAD UR37, UR4, UR5, UR37 ;  /* 0x00000005042582a4 */ /* 0x000fe4000f8e0225 */
[----:B------:R-:W-:Y:S02]  /*6a90*/  @!UP0 UIMAD UR36, UR6, UR14, UR36 ;  /* 0x0000000e062482a4 */ /* 0x000fe4000f8e0224 */
[----:B------:R-:W-:Y:S09]  /*6aa0*/  ULOP3.LUT UP0, URZ, UR11, 0x1b0, URZ, 0xc0, !UPT ;  /* 0x000001b00bff7892 */ /* 0x000ff2000f80c0ff */
[----:B------:R-:W-:Y:S05]  /*6ab0*/  BRA.U !UP0, `(.L_x_104) ;  /* 0x00000001087c7547 */ /* 0x000fea000b800000 */
[----:B------:R-:W2:Y:S01]  /*6ac0*/  LDCU.64 UR8, c[0x4][0x80] ;  /* 0x01001000ff0877ac */ /* 0x000ea20008000a00 */
[----:B------:R-:W-:Y:S01]  /*6ad0*/  MOV R2, 0x0 ;  /* 0x0000000000027802 */ /* 0x000fe20000000f00 */
[----:B------:R-:W-:Y:S02]  /*6ae0*/  HFMA2 R12, -RZ, RZ, 0, 5.9604644775390625e-08 ;  /* 0x00000001ff0c7431 */ /* 0x000fe400000001ff */
[----:B------:R-:W-:Y:S01]  /*6af0*/  IMAD.MOV.U32 R8, RZ, RZ, 0x70 ;  /* 0x00000070ff087424 */ /* 0x000fe200078e00ff */
[----:B------:R3:W4:Y:S01]  /*6b00*/  LDC.64 R14, c[0x4][R2] ;  /* 0x01000000020e7b82 */ /* 0x0007220000000a00 */
[----:B------:R-:W1:Y:S01]  /*6b10*/  LDCU.64 UR6, c[0x4][0x88] ;  /* 0x01001100ff0677ac */ /* 0x000e620008000a00 */
[----:B------:R-:W-:Y:S01]  /*6b20*/  IMAD.MOV.U32 R13, RZ, RZ, RZ ;  /* 0x000000ffff0d7224 */ /* 0x000fe200078e00ff */
[----:B------:R-:W1:Y:S01]  /*6b30*/  LDCU.64 UR4, c[0x4][0x8] ;  /* 0x01000100ff0477ac */ /* 0x000e620008000a00 */
[----:B--2---:R-:W-:Y:S01]  /*6b40*/  MOV R5, UR9 ;  /* 0x0000000900057c02 */ /* 0x004fe20008000f00 */
[----:B------:R-:W-:Y:S01]  /*6b50*/  IMAD.U32 R4, RZ, RZ, UR8 ;  /* 0x00000008ff047e24 */ /* 0x000fe2000f8e00ff */
[----:B-1----:R-:W-:Y:S01]  /*6b60*/  MOV R7, UR7 ;  /* 0x0000000700077c02 */ /* 0x002fe20008000f00 */
[----:B------:R-:W-:Y:S01]  /*6b70*/  IMAD.U32 R6, RZ, RZ, UR6 ;  /* 0x00000006ff067e24 */ /* 0x000fe2000f8e00ff */
[----:B------:R-:W-:Y:S01]  /*6b80*/  MOV R11, UR5 ;  /* 0x00000005000b7c02 */ /* 0x000fe20008000f00 */
[----:B------:R-:W-:Y:S02]  /*6b90*/  IMAD.U32 R10, RZ, RZ, UR4 ;  /* 0x00000004ff0a7e24 */ /* 0x000fe4000f8e00ff */
[----:B------:R-:W-:Y:S07]  /*6ba0*/  LEPC R20, `(.L_x_105) ;  /* 0x000000001014794e */ /* 0x000fee0000000000 */
[----:B---345:R-:W-:Y:S05]  /*6bb0*/  CALL.ABS.NOINC R14 ;  /* 0x000000000e007343 */ /* 0x038fea0003c00000 */
.L_x_105:
[----:B------:R-:W1:Y:S01]  /*6bc0*/  LDCU.64 UR8, c[0x4][0x80] ;  /* 0x01001000ff0877ac */ /* 0x000e620008000a00 */
[----:B------:R-:W2:Y:S01]  /*6bd0*/  LDC.64 R2, c[0x4][R2] ;  /* 0x0100000002027b82 */ /* 0x000ea20000000a00 */
[----:B------:R-:W-:Y:S02]  /*6be0*/  HFMA2 R12, -RZ, RZ, 0, 5.9604644775390625e-08 ;  /* 0x00000001ff0c7431 */ /* 0x000fe400000001ff */
[----:B------:R-:W-:Y:S02]  /*6bf0*/  IMAD.MOV.U32 R8, RZ, RZ, 0x70 ;  /* 0x00000070ff087424 */ /* 0x000fe400078e00ff */
[----:B------:R-:W-:Y:S01]  /*6c00*/  IMAD.MOV.U32 R13, RZ, RZ, RZ ;  /* 0x000000ffff0d7224 */ /* 0x000fe200078e00ff */
[----:B------:R-:W3:Y:S01]  /*6c10*/  LDCU.64 UR6, c[0x4][0x88] ;  /* 0x01001100ff0677ac */ /* 0x000ee20008000a00 */
[----:B------:R-:W4:Y:S01]  /*6c20*/  LDCU.64 UR4, c[0x4][0x8] ;  /* 0x01000100ff0477ac */ /* 0x000f220008000a00 */
[----:B-1----:R-:W-:Y:S02]  /*6c30*/  MOV R4, UR8 ;  /* 0x0000000800047c02 */ /* 0x002fe40008000f00 */
[----:B------:R-:W-:Y:S02]  /*6c40*/  MOV R5, UR9 ;  /* 0x0000000900057c02 */ /* 0x000fe40008000f00 */
[----:B---3--:R-:W-:Y:S01]  /*6c50*/  MOV R7, UR7 ;  /* 0x0000000700077c02 */ /* 0x008fe20008000f00 */
[----:B------:R-:W-:Y:S01]  /*6c60*/  IMAD.U32 R6, RZ, RZ, UR6 ;  /* 0x00000006ff067e24 */ /* 0x000fe2000f8e00ff */
[----:B----4-:R-:W-:Y:S01]  /*6c70*/  MOV R11, UR5 ;  /* 0x00000005000b7c02 */ /* 0x010fe20008000f00 */
[----:B------:R-:W-:Y:S02]  /*6c80*/  IMAD.U32 R10, RZ, RZ, UR4 ;  /* 0x00000004ff0a7e24 */ /* 0x000fe4000f8e00ff */
[----:B------:R-:W-:Y:S07]  /*6c90*/  LEPC R20, `(.L_x_104) ;  /* 0x000000001014794e */ /* 0x000fee0000000000 */
[----:B--2---:R-:W-:Y:S05]  /*6ca0*/  CALL.ABS.NOINC R2 ;  /* 0x0000000002007343 */ /* 0x004fea0003c00000 */
.L_x_104:
[----:B------:R-:W-:Y:S02]  /*6cb0*/  R2UR UR6, R67 ;  /* 0x00000000430672ca */ /* 0x000fe400000e0000 */
[----:B------:R-:W-:Y:S02]  /*6cc0*/  R2UR UR5, R78 ;  /* 0x000000004e0572ca */ /* 0x000fe400000e0000 */
[----:B------:R-:W-:Y:S02]  /*6cd0*/  R2UR UR4, R77 ;  /* 0x000000004d0472ca */ /* 0x000fe400000e0000 */
[----:B------:R-:W-:Y:S02]  /*6ce0*/  ISETP.NE.U32.AND P4, PT, R62, RZ, PT ;  /* 0x000000ff3e00720c */ /* 0x000fe40003f85070 */
[----:B------:R-:W-:Y:S02]  /*6cf0*/  ISETP.NE.U32.AND P2, PT, RZ, UR54, PT ;  /* 0x00000036ff007c0c */ /* 0x000fe4000bf45070 */
[----:B------:R-:W-:Y:S02]  /*6d00*/  ISETP.NE.AND.EX P4, PT, R63, RZ, PT, P4 ;  /* 0x000000ff3f00720c */ /* 0x000fe40003f85340 */
[----:B------:R-:W-:Y:S01]  /*6d10*/  ISETP.NE.AND.EX P2, PT, RZ, UR55, PT, P2 ;  /* 0x00000037ff007c0c */ /* 0x000fe2000bf45320 */
[----:B------:R-:W-:Y:S02]  /*6d20*/  UISETP.NE.AND UP2, UPT, UR6, URZ, UPT ;  /* 0x000000ff0600728c */ /* 0x000fe4000bf45270 */
[----:B------:R-:W-:Y:S04]  /*6d30*/  UISETP.NE.U32.AND UP0, UPT, UR5, URZ, UPT ;  /* 0x000000ff0500728c */ /* 0x000fe8000bf05070 */
[----:B------:R-:W-:Y:S01]  /*6d40*/  UISETP.NE.AND.EX UP1, UPT, UR4, URZ, UPT, UP0 ;  /* 0x000000ff0400728c */ /* 0x000fe2000bf25300 */
[----:B------:R-:W-:Y:S01]  /*6d50*/  PLOP3.LUT P1, PT, PT, PT, UP2, 0x80, 0x8 ;  /* 0x000000000008781c */ /* 0x000fe20003f2f028 */
[----:B------:R-:W-:Y:S03]  /*6d60*/  UPLOP3.LUT UP0, UPT, UPT, UPT, UPT, 0x40, 0x4 ;  /* 0x000000000004789c */ /* 0x000fe60003f0e870 */
[----:B------:R-:W-:Y:S06]  /*6d70*/  @UP2 UPLOP3.LUT UP0, UPT, UPT, UPT, UP1, 0x80, 0x8 ;  /* 0x000000000008289c */ /* 0x000fec0003f0f010 */
[----:B------:R-:W-:Y:S01]  /*6d80*/  PLOP3.LUT P0, PT, PT, PT, UP0, 0x80, 0x8 ;  /* 0x000000000008781c */ /* 0x000fe20003f0f008 */
[----:B------:R-:W-:Y:S01]  /*6d90*/  @!UPT UIADD3 URZ, UPT, UPT, URZ, URZ, URZ ;  /* 0x000000fffffff290 */ /* 0x000fe2000fffe0ff */
[----:B------:R-:W-:Y:S11]  /*6da0*/  BRA.U !UP1, `(.L_x_106) ;  /* 0x0000000109407547 */ /* 0x000ff6000b800000 */
[----:B------:R-:W-:Y:S01]  /*6db0*/  UISETP.NE.U32.AND UP0, UPT, UR54, URZ, UPT ;  /* 0x000000ff3600728c */ /* 0x000fe2000bf05070 */
[----:B------:R-:W-:Y:S01]  /*6dc0*/  R2UR UR6, R78 ;  /* 0x000000004e0672ca */ /* 0x000fe200000e0000 */
[----:B------:R-:W2:Y:S01]  /*6dd0*/  LDCU.64 UR8, c[0x0][0x358] ;  /* 0x00006b00ff0877ac */ /* 0x000ea20008000a00 */
[----:B------:R-:W-:Y:S02]  /*6de0*/  HFMA2 R27, -RZ, RZ, 0, 5.9604644775390625e-08 ;  /* 0x00000001ff1b7431 */ /* 0x000fe400000001ff */
[----:B-1----:R-:W-:Y:S01]  /*6df0*/  IMAD.MOV.U32 R0, RZ, RZ, 0x1 ;  /* 0x00000001ff007424 */ /* 0x002fe200078e00ff */
[----:B------:R-:W-:Y:S06]  /*6e00*/  UISETP.NE.AND.EX UP0, UPT, UR55, URZ, UPT, UP0 ;  /* 0x000000ff3700728c */ /* 0x000fec000bf05300 */
[----:B------:R-:W-:Y:S05]  /*6e10*/  PLOP3.LUT P3, PT, PT, PT, UP0, 0x80, 0x8 ;  /* 0x000000000008781c */ /* 0x000fea0003f6f008 */
[----:B------:R-:W1:Y:S01]  /*6e20*/  @UP0 LDCU.64 UR4, c[0x0][0x888] ;  /* 0x00011100ff0407ac */ /* 0x000e620008000a00 */
[----:B------:R-:W-:Y:S07]  /*6e30*/  @UP0 UIMAD UR6, UR60, UR6, URZ ;  /* 0x000000063c0602a4 */ /* 0x000fee000f8e02ff */
[----:B------:R-:W-:Y:S01]  /*6e40*/  @!P3 PRMT R27, R0, 0x7610, R27 ;  /* 0x00007610001bb816 */ /* 0x000fe2000000001b */
[----:B-1----:R-:W-:Y:S06]  /*6e50*/  @UP0 UIMAD.WIDE UR4, UR6, 0x4, UR4 ;  /* 0x00000004060408a5 */ /* 0x002fec000f8e0204 */
[----:B------:R-:W-:Y:S02]  /*6e60*/  IMAD.U32 R2, RZ, RZ, UR4 ;  /* 0x00000004ff027e24 */ /* 0x000fe4000f8e00ff */
[----:B------:R-:W-:Y:S03]  /*6e70*/  IMAD.U32 R3, RZ, RZ, UR5 ;  /* 0x00000005ff037e24 */ /* 0x000fe6000f8e00ff */
[----:B------:R-:W1:Y:S02]  /*6e80*/  @!UP0 LDCU UR4, c[0x0][0x880] ;  /* 0x00011000ff0487ac */ /* 0x000e640008000800 */
[----:B--2--5:R2:W5:Y:S02]  /*6e90*/  @P3 LDG.E R26, desc[UR8][R2.64] ;  /* 0x00000008021a3981 */ /* 0x024564000c1e1900 */
[----:B-12---:R-:W-:Y:S02]  /*6ea0*/  @!P3 MOV R26, UR4 ;  /* 0x00000004001abc02 */ /* 0x006fe40008000f00 */
.L_x_106:
[----:B------:R-:W-:Y:S05]  /*6eb0*/  @!P4 BRA `(.L_x_107) ;  /* 0x000000000024c947 */ /* 0x000fea0003800000 */
[----:B------:R-:W-:Y:S01]  /*6ec0*/  ISETP.NE.U32.AND P3, PT, R60, RZ, PT ;  /* 0x000000ff3c00720c */ /* 0x000fe20003f65070 */
[----:B------:R-:W2:Y:S03]  /*6ed0*/  LDCU.64 UR4, c[0x0][0x358] ;  /* 0x00006b00ff0477ac */ /* 0x000ea60008000a00 */
[----:B------:R-:W-:Y:S11]  /*6ee0*/  ISETP.NE.AND.EX P3, PT, R61, RZ, PT, P3 ;  /* 0x000000ff3d00720c */ /* 0x000ff60003f65330 */
[----:B------:R-:W-:Y:S02]  /*6ef0*/  @!UPT UIADD3 URZ, UPT, UPT, URZ, URZ, URZ ;  /* 0x000000fffffff290 */ /* 0x000fe4000fffe0ff */
[----:B------:R-:W3:Y:S01]  /*6f00*/  @P3 LDC.64 R2, c[0x0][0x8a8] ;  /* 0x00022a00ff023b82 */ /* 0x000ee20000000a00 */
[----:B-1----:R-:W-:Y:S04]  /*6f10*/  @P3 IMAD R0, R62, UR60, RZ ;  /* 0x0000003c3e003c24 */ /* 0x002fe8000f8e02ff */
[----:B---3--:R-:W-:Y:S05]  /*6f20*/  @P3 IMAD.WIDE R2, R0, 0x4, R2 ;  /* 0x0000000400023825 */ /* 0x008fea00078e0202 */
[----:B--2--5:R2:W5:Y:S02]  /*6f30*/  @P3 LDG.E R24, desc[UR4][R2.64] ;  /* 0x0000000402183981 */ /* 0x024564000c1e1900 */
[----:B--2---:R-:W3:Y:S02]  /*6f40*/  @!P3 LDC R24, c[0x0][0x8a0] ;  /* 0x00022800ff18bb82 */ /* 0x004ee40000000800 */
.L_x_107:
[----:B-----5:R-:W-:Y:S01]  /*6f50*/  FSETP.NEU.AND P3, PT, R26, RZ, PT ;  /* 0x000000ff1a00720b */ /* 0x020fe20003f6d000 */
[----:B------:R-:W-:Y:S01]  /*6f60*/  ULOP3.LUT UR4, UR52, 0x1, URZ, 0x3c, !UPT ;  /* 0x0000000134047892 */ /* 0x000fe2000f8e3cff */
[----:B------:R-:W-:Y:S01]  /*6f70*/  SEL R5, RZ, 0xffffffff, P2 ;  /* 0xffffffffff057807 */ /* 0x000fe20001000000 */
[----:B------:R-:W-:Y:S01]  /*6f80*/  IMAD.U32 R90, RZ, RZ, UR48 ;  /* 0x00000030ff5a7e24 */ /* 0x000fe2000f8e00ff */
[----:B------:R-:W-:Y:S01]  /*6f90*/  @P1 LOP3.LUT P2, RZ, R27, 0xff, RZ, 0xc0, !PT ;  /* 0x000000ff1bff1812 */ /* 0x000fe2000784c0ff */
[----:B------:R-:W-:Y:S01]  /*6fa0*/  IMAD.SHL.U32 R84, R71, 0x10, RZ ;  /* 0x0000001047547824 */ /* 0x000fe200078e00ff */
[----:B------:R-:W-:Y:S01]  /*6fb0*/  @P1 SEL R2, RZ, 0xffffffff, P3 ;  /* 0xffffffffff021807 */ /* 0x000fe20001800000 */
[----:B------:R-:W-:Y:S01]  /*6fc0*/  IMAD.U32 R91, RZ, RZ, UR4 ;  /* 0x00000004ff5b7e24 */ /* 0x000fe2000f8e00ff */
[----:B------:R-:W-:Y:S01]  /*6fd0*/  LEA R82, R22, UR49, 0x3 ;  /* 0x0000003116527c11 */ /* 0x000fe2000f8e18ff */
[----:B------:R-:W-:Y:S01]  /*6fe0*/  IMAD.SHL.U32 R90, R90, 0x2000, RZ ;  /* 0x000020005a5a7824 */ /* 0x000fe200078e00ff */
[----:B------:R-:W-:Y:S01]  /*6ff0*/  @P0 SEL R2, R5, R2, !P2 ;  /* 0x0000000205020207 */ /* 0x000fe20005000000 */
[----:B------:R-:W-:Y:S01]  /*7000*/  IMAD.SHL.U32 R83, R70, 0x10, RZ ;  /* 0x0000001046537824 */ /* 0x000fe200078e00ff */
[----:B------:R-:W-:Y:S01]  /*7010*/  SHF.L.U32 R3, R73, 0x1f, RZ ;  /* 0x0000001f49037819 */ /* 0x000fe200000006ff */
[----:B------:R-:W-:Y:S01]  /*7020*/  IMAD.IADD R88, R75, 0x1, R90 ;  /* 0x000000014b587824 */ /* 0x000fe200078e025a */
[----:B------:R-:W-:Y:S01]  /*7030*/  @P1 LOP3.LUT R2, R2, 0x1, RZ, 0xc0, !PT ;  /* 0x0000000102021812 */ /* 0x000fe200078ec0ff */
[----:B------:R-:W-:Y:S01]  /*7040*/  BSSY B1, `(.L_x_108) ;  /* 0x0000039000017945 */ /* 0x000fe20003800000 */
[----:B------:R-:W-:Y:S01]  /*7050*/  PLOP3.LUT P2, PT, PT, PT, UP1, 0x80, 0x8 ;  /* 0x000000000008781c */ /* 0x000fe20003f4f018 */
[----:B------:R-:W-:Y:S01]  /*7060*/  IMAD.IADD R87, R88, 0x1, R84 ;  /* 0x0000000158577824 */ /* 0x000fe200078e0254 */
[----:B------:R-:W-:Y:S01]  /*7070*/  ISETP.NE.U32.OR P5, PT, R2, 0x1, !P1 ;  /* 0x000000010200780c */ /* 0x000fe20004fa5470 */
[----:B------:R-:W-:Y:S01]  /*7080*/  IMAD.U32 R2, RZ, RZ, UR48 ;  /* 0x00000030ff027e24 */ /* 0x000fe2000f8e00ff */
[----:B------:R-:W-:Y:S01]  /*7090*/  LOP3.LUT P4, R68, R27, 0xff, RZ, 0xc0, !PT ;  /* 0x000000ff1b447812 */ /* 0x000fe2000788c0ff */
[----:B------:R-:W-:Y:S01]  /*70a0*/  IMAD.MOV.U32 R89, RZ, RZ, 0x1 ;  /* 0x00000001ff597424 */ /* 0x000fe200078e00ff */
[----:B------:R-:W-:Y:S01]  /*70b0*/  P2R R81, PR, RZ, 0x20 ;  /* 0x00000020ff517803 */ /* 0x000fe20000000000 */
[----:B------:R-:W-:Y:S01]  /*70c0*/  IMAD R25, R22, 0x20, R23 ;  /* 0x0000002016197824 */ /* 0x000fe200078e0217 */
[----:B-1----:R-:W-:Y:S01]  /*70d0*/  LEA R0, R2, UR49, 0x3 ;  /* 0x0000003102007c11 */ /* 0x002fe2000f8e18ff */
[----:B------:R-:W-:Y:S01]  /*70e0*/  IMAD.U32 R92, RZ, RZ, UR48 ;  /* 0x00000030ff5c7e24 */ /* 0x000fe2000f8e00ff */
[----:B------:R-:W-:Y:S02]  /*70f0*/  SEL R2, RZ, 0xffffffff, P3 ;  /* 0xffffffffff027807 */ /* 0x000fe40001800000 */
[----:B------:R-:W-:Y:S02]  /*7100*/  CS2R R58, SRZ ;  /* 0x00000000003a7805 */ /* 0x000fe4000001ff00 */
[----:B------:R-:W-:Y:S02]  /*7110*/  CS2R R56, SRZ ;  /* 0x0000000000387805 */ /* 0x000fe4000001ff00 */
[----:B------:R-:W-:Y:S02]  /*7120*/  CS2R R54, SRZ ;  /* 0x0000000000367805 */ /* 0x000fe4000001ff00 */
[----:B------:R-:W-:Y:S02]  /*7130*/  @P2 SEL R2, R5, R2, !P4 ;  /* 0x0000000205022207 */ /* 0x000fe40006000000 */
[----:B------:R-:W-:Y:S02]  /*7140*/  CS2R R52, SRZ ;  /* 0x0000000000347805 */ /* 0x000fe4000001ff00 */
[----:B------:R-:W-:Y:S02]  /*7150*/  @P5 SHF.L.U32 R7, R91, 0x1f, RZ ;  /* 0x0000001f5b075819 */ /* 0x000fe400000006ff */
[----:B------:R-:W-:Y:S02]  /*7160*/  CS2R R50, SRZ ;  /* 0x0000000000327805 */ /* 0x000fe4000001ff00 */
[----:B------:R-:W-:Y:S02]  /*7170*/  LOP3.LUT R2, R2, 0x1, RZ, 0xc0, !PT ;  /* 0x0000000102027812 */ /* 0x000fe400078ec0ff */
[----:B------:R-:W-:Y:S01]  /*7180*/  CS2R R48, SRZ ;  /* 0x0000000000307805 */ /* 0x000fe2000001ff00 */
[----:B------:R-:W1:Y:S01]  /*7190*/  @P5 SYNCS.PHASECHK.TRANS64.TRYWAIT P1, [R0+URZ+0x40], R7 ;  /* 0x00004007000055a7 */ /* 0x000e6200080211ff */
[----:B------:R-:W-:Y:S02]  /*71a0*/  CS2R R46, SRZ ;  /* 0x00000000002e7805 */ /* 0x000fe4000001ff00 */
[----:B------:R-:W-:Y:S02]  /*71b0*/  ISETP.NE.U32.AND P2, PT, R2, 0x1, PT ;  /* 0x000000010200780c */ /* 0x000fe40003f45070 */
[----:B------:R-:W-:Y:S01]  /*71c0*/  CS2R R44, SRZ ;  /* 0x00000000002c7805 */ /* 0x000fe2000001ff00 */
[----:B------:R-:W-:Y:S01]  /*71d0*/  IMAD.IADD R86, R88, 0x1, R83 ;  /* 0x0000000158567824 */ /* 0x000fe200078e0253 */
[----:B------:R-:W-:Y:S01]  /*71e0*/  P2R R93, PR, RZ, 0x4 ;  /* 0x00000004ff5d7803 */ /* 0x000fe20000000000 */
[----:B------:R-:W-:Y:S01]  /*71f0*/  IMAD.IADD R85, R74, 0x1, R87 ;  /* 0x000000014a557824 */ /* 0x000fe200078e0257 */
[----:B------:R2:W4:Y:S01]  /*7200*/  SYNCS.PHASECHK.TRANS64.TRYWAIT P0, [R82+URZ+0xa0], R3 ;  /* 0x0000a003520075a7 */ /* 0x00052200080011ff */
[----:B-1----:R-:W-:Y:S01]  /*7210*/  @P5 SEL R89, RZ, 0x1, !P1 ;  /* 0x00000001ff595807 */ /* 0x002fe20004800000 */
[----:B--2---:R-:W-:Y:S06]  /*7220*/  @!P5 BRA `(.L_x_109) ;  /* 0x000000000068d947 */ /* 0x004fec0003800000 */
[----:B------:R-:W-:Y:S01]  /*7230*/  ISETP.NE.AND P1, PT, R89, RZ, PT ;  /* 0x000000ff5900720c */ /* 0x000fe20003f25270 */
[----:B------:R-:W-:Y:S01]  /*7240*/  BSSY B0, `(.L_x_110) ;  /* 0x000000d000007945 */ /* 0x000fe20003800000 */
[----:B------:R-:W-:Y:S02]  /*7250*/  CS2R R46, SRZ ;  /* 0x00000000002e7805 */ /* 0x000fe4000001ff00 */
[----:B------:R-:W-:Y:S02]  /*7260*/  CS2R R44, SRZ ;  /* 0x00000000002c7805 */ /* 0x000fe4000001ff00 */
[----:B------:R-:W-:Y:S02]  /*7270*/  CS2R R50, SRZ ;  /* 0x0000000000327805 */ /* 0x000fe4000001ff00 */
[----:B------:R-:W-:Y:S02]  /*7280*/  CS2R R48, SRZ ;  /* 0x0000000000307805 */ /* 0x000fe4000001ff00 */
[----:B------:R-:W-:Y:S02]  /*7290*/  CS2R R54, SRZ ;  /* 0x0000000000367805 */ /* 0x000fe4000001ff00 */
[----:B------:R-:W-:Y:S02]  /*72a0*/  CS2R R52, SRZ ;  /* 0x0000000000347805 */ /* 0x000fe4000001ff00 */
[----:B------:R-:W-:Y:S02]  /*72b0*/  CS2R R58, SRZ ;  /* 0x00000000003a7805 */ /* 0x000fe4000001ff00 */
[----:B------:R-:W-:Y:S01]  /*72c0*/  CS2R R56, SRZ ;  /* 0x0000000000387805 */ /* 0x000fe2000001ff00 */
[----:B------:R-:W-:Y:S06]  /*72d0*/  @P1 BRA `(.L_x_111) ;  /* 0x00000000000c1947 */ /* 0x000fec0003800000 */
[----:B------:R-:W-:Y:S04]  /*72e0*/  SHF.L.U32 R5, R91, 0x1f, RZ ;  /* 0x0000001f5b057819 */ /* 0x000fe800000006ff */
[----:B------:R-:W1:Y:S02]  /*72f0*/  SYNCS.PHASECHK.TRANS64.TRYWAIT P1, [R0+URZ+0x40], R5 ;  /* 0x00004005000075a7 */ /* 0x000e6400080211ff */
[----:B-1----:R-:W-:Y:S05]  /*7300*/  @!P1 BRA `(.L_x_112) ;  /* 0x0000001c00649947 */ /* 0x002fea0003800000 */
.L_x_111:
[----:B------:R-:W-:Y:S05]  /*7310*/  BSYNC B0 ;  /* 0x0000000000007941 */ /* 0x000fea0003800000 */
.L_x_110:
[----:B------:R-:W-:Y:S01]  /*7320*/  ISETP.NE.AND P1, PT, R93, RZ, PT ;  /* 0x000000ff5d00720c */ /* 0x000fe20003f25270 */
[----:B------:R-:W-:Y:S04]  /*7330*/  UIADD3 UR4, UPT, UPT, UR48, 0x1, URZ ;  /* 0x0000000130047890 */ /* 0x000fe8000fffe0ff */
[----:B------:R-:W-:Y:S04]  /*7340*/  UISETP.NE.AND UP0, UPT, UR4, 0x3, UPT ;  /* 0x000000030400788c */ /* 0x000fe8000bf05270 */
[----:B------:R-:W-:Y:S02]  /*7350*/  USEL UR5, URZ, 0x1, UP0 ;  /* 0x00000001ff057887 */ /* 0x000fe40008000000 */
[----:B------:R-:W-:Y:S02]  /*7360*/  USEL UR4, UR4, URZ, UP0 ;  /* 0x000000ff04047287 */ /* 0x000fe40008000000 */
[----:B------:R2:W1:Y:S02]  /*7370*/  @P1 LDS.128 R44, [R88] ;  /* 0x00000000582c1984 */ /* 0x0004640000000c00 */
[----:B------:R-:W-:Y:S02]  /*7380*/  LOP3.LUT R91, R91, UR5, RZ, 0x3c, !PT ;  /* 0x000000055b5b7c12 */ /* 0x000fe4000f8e3cff */
[----:B------:R2:W1:Y:S01]  /*7390*/  @P1 LDS.128 R48, [R87+0x10] ;  /* 0x0000100057301984 */ /* 0x0004620000000c00 */
[----:B------:R-:W-:Y:S03]  /*73a0*/  IMAD.U32 R92, RZ, RZ, UR4 ;  /* 0x00000004ff5c7e24 */ /* 0x000fe6000f8e00ff */
[----:B------:R2:W1:Y:S04]  /*73b0*/  @P1 LDS.128 R52, [R86+0x20] ;  /* 0x0000200056341984 */ /* 0x0004680000000c00 */
[----:B------:R2:W1:Y:S02]  /*73c0*/  @P1 LDS.128 R56, [R85+0x10] ;  /* 0x0000100055381984 */ /* 0x0004640000000c00 */
.L_x_109:
[----:B------:R-:W-:Y:S05]  /*73d0*/  BSYNC B1 ;  /* 0x0000000000017941 */ /* 0x000fea0003800000 */
.L_x_108:
[----:B-1----:R-:W-:Y:S04]  /*73e0*/  SHF.R.U32.HI R5, RZ, 0x15, R25 ;  /* 0x00000015ff057819 */ /* 0x002fe80000011619 */
[----:B------:R-:W-:Y:S01]  /*73f0*/  LOP3.LUT P1, RZ, R5, 0x3, R64, 0x48, !PT ;  /* 0x0000000305ff7812 */ /* 0x000fe20007824840 */
[----:B------:R-:W-:Y:S01]  /*7400*/  @!UPT UIADD3 URZ, UPT, UPT, URZ, URZ, URZ ;  /* 0x000000fffffff290 */ /* 0x000fe2000fffe0ff */
[----:B----4-:R-:W-:Y:S11]  /*7410*/  @P0 BRA `(.L_x_113) ;  /* 0x0000000000080947 */ /* 0x010ff60003800000 */
[----:B------:R-:W1:Y:S02]  /*7420*/  SYNCS.PHASECHK.TRANS64.TRYWAIT P0, [R82+URZ+0xa0], R3 ;  /* 0x0000a003520075a7 */ /* 0x000e6400080011ff */
[----:B-1----:R-:W-:Y:S05]  /*7430*/  @!P0 BRA `(.L_x_114) ;  /* 0x0000001c002c8947 */ /* 0x002fea0003800000 */
.L_x_113:
[----:B------:R-:W-:Y:S05]  /*7440*/  @!P1 BRA `(.L_x_115) ;  /* 0x0000000000409947 */ /* 0x000fea0003800000 */
[----:B------:R-:W4:Y:S01]  /*7450*/  LDCU.64 UR8, c[0x4][0x70] ;  /* 0x01000e00ff0877ac */ /* 0x000f220008000a00 */
[----:B-1----:R-:W-:Y:S01]  /*7460*/  MOV R3, 0x0 ;  /* 0x0000000000037802 */ /* 0x002fe20000000f00 */
[----:B------:R-:W-:Y:S02]  /*7470*/  HFMA2 R12, -RZ, RZ, 0, 5.9604644775390625e-08 ;  /* 0x00000001ff0c7431 */ /* 0x000fe400000001ff */
[----:B------:R-:W-:Y:S02]  /*7480*/  IMAD.MOV.U32 R8, RZ, RZ, 0x192 ;  /* 0x00000192ff087424 */ /* 0x000fe400078e00ff */
[----:B------:R-:W-:Y:S01]  /*7490*/  IMAD.MOV.U32 R13, RZ, RZ, RZ ;  /* 0x000000ffff0d7224 */ /* 0x000fe200078e00ff */
[----:B------:R-:W1:Y:S01]  /*74a0*/  LDCU.64 UR6, c[0x4][0x78] ;  /* 0x01000f00ff0677ac */ /* 0x000e620008000a00 */
[----:B------:R-:W2:Y:S01]  /*74b0*/  LDC.64 R2, c[0x4][R3] ;  /* 0x0100000003027b82 */ /* 0x000ea20000000a00 */
[----:B------:R-:W5:Y:S01]  /*74c0*/  LDCU.64 UR4, c[0x4][0x10] ;  /* 0x01000200ff0477ac */ /* 0x000f620008000a00 */
[----:B----4-:R-:W-:Y:S01]  /*74d0*/  MOV R5, UR9 ;  /* 0x0000000900057c02 */ /* 0x010fe20008000f00 */
[----:B------:R-:W-:Y:S01]  /*74e0*/  IMAD.U32 R4, RZ, RZ, UR8 ;  /* 0x00000008ff047e24 */ /* 0x000fe2000f8e00ff */
[----:B-1----:R-:W-:Y:S01]  /*74f0*/  MOV R7, UR7 ;  /* 0x0000000700077c02 */ /* 0x002fe20008000f00 */
[----:B------:R-:W-:Y:S01]  /*7500*/  IMAD.U32 R6, RZ, RZ, UR6 ;  /* 0x00000006ff067e24 */ /* 0x000fe2000f8e00ff */
[----:B-----5:R-:W-:Y:S01]  /*7510*/  MOV R11, UR5 ;  /* 0x00000005000b7c02 */ /* 0x020fe20008000f00 */
[----:B------:R-:W-:Y:S02]  /*7520*/  IMAD.U32 R10, RZ, RZ, UR4 ;  /* 0x00000004ff0a7e24 */ /* 0x000fe4000f8e00ff */
[----:B------:R-:W-:Y:S07]  /*7530*/  LEPC R20, `(.L_x_115) ;  /* 0x000000001014794e */ /* 0x000fee0000000000 */
[----:B--23--:R-:W-:Y:S05]  /*7540*/  CALL.ABS.NOINC R2 ;  /* 0x0000000002007343 */ /* 0x00cfea0003c00000 */
.L_x_115:
[----:B------:R-:W-:Y:S05]  /*7550*/  WARPSYNC.ALL ;  /* 0x0000000000007948 */ /* 0x000fea0003800000 */
[----:B------:R-:W-:Y:S01]  /*7560*/  R2UR UR4, R25 ;  /* 0x00000000190472ca */ /* 0x000fe200000e0000 */
[----:B------:R-:W-:Y:S01]  /*7570*/  BSSY.RECONVERGENT B0, `(.L_x_116) ;  /* 0x000003d000007945 */ /* 0x000fe20003800200 */
[----:B------:R-:W-:Y:S11]  /*7580*/  ISETP.NE.AND P0, PT, R76, RZ, PT ;  /* 0x000000ff4c00720c */ /* 0x000ff60003f05270 */
[----:B------:R-:W1:Y:S02]  /*7590*/  LDTM.x16 R4, tmem[UR4] ;  /* 0x00000004000479ee */ /* 0x000e640008240000 */
[C---:B-1-3--:R-:W-:Y:S01]  /*75a0*/  FMUL R3, R24.reuse, R4 ;  /* 0x0000000418037220 */ /* 0x04afe20000400000 */
[C---:B------:R-:W-:Y:S01]  /*75b0*/  FMUL R0, R24.reuse, R5 ;  /* 0x0000000518007220 */ /* 0x040fe20000400000 */
[C---:B------:R-:W-:Y:S01]  /*75c0*/  FMUL R5, R24.reuse, R6 ;  /* 0x0000000618057220 */ /* 0x040fe20000400000 */
[----:B------:R-:W-:Y:S01]  /*75d0*/  FMUL R2, R24, R7 ;  /* 0x0000000718027220 */ /* 0x000fe20000400000 */
[----:B------:R-:W-:Y:S01]  /*75e0*/  FFMA R28, R26, R44, R3 ;  /* 0x0000002c1a1c7223 */ /* 0x000fe20000000003 */
        /* <DEDUP_REMOVED lines=10> */
[----:B------:R1:W-:Y:S01]  /*7690*/  STS.128 [R88], R28 ;  /* 0x0000001c58007388 */ /* 0x0003e20000000c00 */
        /* <DEDUP_REMOVED lines=8> */
[----:B------:R1:W-:Y:S01]  /*7720*/  STS.128 [R87+0x10], R32 ;  /* 0x0000102057007388 */ /* 0x0003e20000000c00 */
[----:B------:R-:W-:Y:S01]  /*7730*/  FMUL R12, R24, R17 ;  /* 0x00000011180c7220 */ /* 0x000fe20000400000 */
[----:B------:R-:W-:Y:S01]  /*7740*/  FFMA R38, R26, R54, R13 ;  /* 0x000000361a267223 */ /* 0x000fe2000000000d */
[----:B------:R-:W-:Y:S01]  /*7750*/  FMUL R17, R24, R18 ;  /* 0x0000001218117220 */ /* 0x000fe20000400000 */
[----:B------:R-:W-:Y:S01]  /*7760*/  FFMA R39, R26, R55, R10 ;  /* 0x000000371a277223 */ /* 0x000fe2000000000a */
[----:B------:R-:W-:Y:S01]  /*7770*/  FMUL R14, R24, R19 ;  /* 0x00000013180e7220 */ /* 0x000fe20000400000 */
[C---:B------:R-:W-:Y:S01]  /*7780*/  FFMA R40, R26.reuse, R56, R15 ;  /* 0x000000381a287223 */ /* 0x040fe2000000000f */
[C---:B------:R-:W-:Y:S01]  /*7790*/  FFMA R41, R26.reuse, R57, R12 ;  /* 0x000000391a297223 */ /* 0x040fe2000000000c */
[C---:B------:R-:W-:Y:S01]  /*77a0*/  FFMA R42, R26.reuse, R58, R17 ;  /* 0x0000003a1a2a7223 */ /* 0x040fe20000000011 */
[----:B------:R1:W-:Y:S01]  /*77b0*/  STS.128 [R86+0x20], R36 ;  /* 0x0000202456007388 */ /* 0x0003e20000000c00 */
[----:B------:R-:W-:Y:S05]  /*77c0*/  FFMA R43, R26, R59, R14 ;  /* 0x0000003b1a2b7223 */ /* 0x000fea000000000e */
[----:B------:R1:W-:Y:S01]  /*77d0*/  STS.128 [R85+0x10], R40 ;  /* 0x0000102855007388 */ /* 0x0003e20000000c00 */
[----:B------:R-:W-:Y:S01]  /*77e0*/  @!PT LDS RZ, [RZ] ;  /* 0x00000000fffff984 */ /* 0x000fe20000000800 */
[----:B------:R-:W-:Y:S01]  /*77f0*/  @!PT LDS RZ, [RZ] ;  /* 0x00000000fffff984 */ /* 0x000fe20000000800 */
[----:B------:R-:W-:Y:S01]  /*7800*/  @!PT LDS RZ, [RZ] ;  /* 0x00000000fffff984 */ /* 0x000fe20000000800 */
[----:B------:R-:W-:Y:S01]  /*7810*/  @!PT LDS RZ, [RZ] ;  /* 0x00000000fffff984 */ /* 0x000fe20000000800 */
[----:B------:R3:W-:Y:S06]  /*7820*/  MEMBAR.ALL.CTA ;  /* 0x0000000000007992 */ /* 0x0007ec0000008000 */
[----:B---3--:R-:W3:Y:S02]  /*7830*/  FENCE.VIEW.ASYNC.S ;  /* 0x00000000000073c6 */ /* 0x008ee40000000000 */
[----:B---3--:R-:W-:Y:S06]  /*7840*/  BAR.SYNC.DEFER_BLOCKING 0x1, 0x80 ;  /* 0x0042000000007b1d */ /* 0x008fec0000010000 */
[----:B------:R-:W-:Y:S05]  /*7850*/  @P0 BRA `(.L_x_117) ;  /* 0x0000000000380947 */ /* 0x000fea0003800000 */
[----:B------:R-:W3:Y:S01]  /*7860*/  LDCU.64 UR6, c[0x0][0x348] ;  /* 0x00006900ff0677ac */ /* 0x000ee20008000a00 */
[----:B------:R-:W-:Y:S01]  /*7870*/  R2UR UR5, R90 ;  /* 0x000000005a0572ca */ /* 0x000fe200000e0000 */
[----:B------:R-:W-:Y:S01]  /*7880*/  UMOV UR47, UR60 ;  /* 0x0000003c002f7c82 */ /* 0x000fe20008000000 */
[----:B------:R-:W-:Y:S01]  /*7890*/  UIADD3 UR9, UPT, UPT, UR45, 0x20, URZ ;  /* 0x000000202d097890 */ /* 0x000fe2000fffe0ff */
[----:B------:R-:W-:Y:S01]  /*78a0*/  UMOV UR10, UR46 ;  /* 0x0000002e000a7c82 */ /* 0x000fe20008000000 */
[----:B------:R-:W-:Y:S09]  /*78b0*/  UMOV UR11, UR60 ;  /* 0x0000003c000b7c82 */ /* 0x000ff20008000000 */
[----:B------:R-:W-:Y:S02]  /*78c0*/  UIADD3 UR5, UPT, UPT, UR49, UR5, URZ ;  /* 0x0000000531057290 */ /* 0x000fe4000fffe0ff */
[----:B---3--:R-:W-:Y:S02]  /*78d0*/  UIADD3 UR4, UP0, UPT, UR6, 0x680, URZ ;  /* 0x0000068006047890 */ /* 0x008fe4000ff1e0ff */
[----:B------:R-:W-:Y:S02]  /*78e0*/  UIADD3 UR44, UPT, UPT, UR5, 0x200, URZ ;  /* 0x00000200052c7890 */ /* 0x000fe4000fffe0ff */
[----:B------:R-:W-:Y:S02]  /*78f0*/  UIADD3 UR8, UPT, UPT, UR5, 0x1200, URZ ;  /* 0x0000120005087890 */ /* 0x000fe4000fffe0ff */
[----:B------:R-:W-:Y:S09]  /*7900*/  UIADD3.X UR5, UPT, UPT, URZ, UR7, URZ, UP0, !UPT ;  /* 0x00000007ff057290 */ /* 0x000ff200087fe4ff */
[----:B------:R3:W-:Y:S01]  /*7910*/  UTMASTG.3D [UR44], [UR4] ;  /* 0x0000002c040073b5 */ /* 0x0007e20008010000 */
[----:B------:R3:W-:Y:S02]  /*7920*/  UTMASTG.3D [UR8], [UR4] ;  /* 0x00000008040073b5 */ /* 0x0007e40008010000 */
[----:B---3--:R0:W-:Y:S02]  /*7930*/  UTMACMDFLUSH ;  /* 0x00000000000079b7 */ /* 0x0081e40000000000 */
.L_x_117:
[----:B------:R-:W-:Y:S05]  /*7940*/  BSYNC.RECONVERGENT B0 ;  /* 0x0000000000007941 */ /* 0x000fea0003800200 */
.L_x_116:
[----:B------:R-:W-:Y:S01]  /*7950*/  UIADD3 UR43, UPT, UPT, UR48, 0x1, URZ ;  /* 0x00000001302b7890 */ /* 0x000fe2000fffe0ff */
[----:B------:R-:W-:Y:S03]  /*7960*/  BSSY.RECONVERGENT B0, `(.L_x_118) ;  /* 0x0000005000007945 */ /* 0x000fe60003800200 */
[----:B------:R-:W-:Y:S04]  /*7970*/  UISETP.NE.AND UP0, UPT, UR43, 0x3, UPT ;  /* 0x000000032b00788c */ /* 0x000fe8000bf05270 */
[----:B------:R-:W-:Y:S01]  /*7980*/  USEL UR44, UR43, URZ, UP0 ;  /* 0x000000ff2b2c7287 */ /* 0x000fe20008000000 */
[----:B------:R-:W-:Y:S11]  /*7990*/  @P0 BRA `(.L_x_119) ;  /* 0x0000000000040947 */ /* 0x000ff60003800000 */
[----:B------:R-:W-:Y:S04]  /*79a0*/  DEPBAR.LE SB0, 0x1 ;  /* 0x000080400000791a */ /* 0x000fe80000000000 */
.L_x_119:
[----:B------:R-:W-:Y:S05]  /*79b0*/  BSYNC.RECONVERGENT B0 ;  /* 0x0000000000007941 */ /* 0x000fea0003800200 */
.L_x_118:
[----:B------:R-:W-:Y:S01]  /*79c0*/  BAR.SYNC.DEFER_BLOCKING 0x1, 0x80 ;  /* 0x0042000000007b1d */ /* 0x000fe20000010000 */
[----:B------:R-:W-:Y:S01]  /*79d0*/  ISETP.NE.AND P1, PT, R81, RZ, PT ;  /* 0x000000ff5100720c */ /* 0x000fe20003f25270 */
[----:B------:R-:W-:Y:S01]  /*79e0*/  UISETP.NE.AND UP0, UPT, UR51, URZ, UPT ;  /* 0x000000ff3300728c */ /* 0x000fe2000bf05270 */
[----:B------:R-:W-:Y:S11]  /*79f0*/  LEA R2, R92, UR49, 0x3 ;  /* 0x000000315c027c11 */ /* 0x000ff6000f8e18ff */
[----:B------:R-:W-:Y:S01]  /*7a00*/  @P1 SHF.L.U32 R3, R91, 0x1f, RZ ;  /* 0x0000001f5b031819 */ /* 0x000fe200000006ff */
[----:B------:R-:W-:Y:S06]  /*7a10*/  BRA.U !UP0, `(.L_x_120) ;  /* 0x0000000108247547 */ /* 0x000fec000b800000 */
[----:B------:R-:W-:Y:S01]  /*7a20*/  IMAD.U32 R5, RZ, RZ, UR50 ;  /* 0x00000032ff057e24 */ /* 0x000fe2000f8e00ff */
[----:B------:R-:W-:Y:S01]  /*7a30*/  MOV R0, UR62 ;  /* 0x0000003e00007c02 */ /* 0x000fe20008000f00 */
[----:B------:R-:W-:Y:S03]  /*7a40*/  UIADD3 UR4, UPT, UPT, UR50, 0x1, URZ ;  /* 0x0000000132047890 */ /* 0x000fe6000fffe0ff */
[----:B------:R-:W-:Y:S01]  /*7a50*/  @P1 LEA R5, R5, UR49, 0x3 ;  /* 0x0000003105051c11 */ /* 0x000fe2000f8e18ff */
[----:B------:R-:W-:Y:S04]  /*7a60*/  UISETP.NE.AND UP0, UPT, UR4, 0x3, UPT ;  /* 0x000000030400788c */ /* 0x000fe8000bf05270 */
[----:B------:R-:W-:Y:S01]  /*7a70*/  @P1 VIADD R5, R5, 0x58 ;  /* 0x0000005805051836 */ /* 0x000fe20000000000 */
[----:B------:R-:W-:Y:S04]  /*7a80*/  USEL UR50, UR4, URZ, UP0 ;  /* 0x000000ff04327287 */ /* 0x000fe80008000000 */
[----:B------:R-:W-:Y:S04]  /*7a90*/  @P1 PRMT R0, R0, 0x654, R5 ;  /* 0x0000065400001816 */ /* 0x000fe80000000005 */
[----:B------:R3:W-:Y:S04]  /*7aa0*/  @P1 SYNCS.ARRIVE.TRANS64.RED.A1T0 RZ, [R0+URZ], RZ ;  /* 0x000000ff00ff19a7 */ /* 0x0007e800081004ff */
.L_x_120:
[----:B------:R-:W4:Y:S01]  /*7ab0*/  @P1 SYNCS.PHASECHK.TRANS64.TRYWAIT P0, [R2+URZ+0x40], R3 ;  /* 0x00004003020015a7 */ /* 0x000f2200080011ff */
[----:B------:R-:W-:Y:S01]  /*7ac0*/  BSSY B1, `(.L_x_121) ;  /* 0x0000015000017945 */ /* 0x000fe20003800000 */
[----:B----4-:R-:W-:Y:S03]  /*7ad0*/  @P1 SEL R89, RZ, 0x1, !P0 ;  /* 0x00000001ff591807 */ /* 0x010fe60004000000 */
[----:B------:R-:W-:Y:S05]  /*7ae0*/  @!P1 BRA `(.L_x_122) ;  /* 0x0000000000489947 */ /* 0x000fea0003800000 */
[----:B------:R-:W-:Y:S01]  /*7af0*/  ISETP.NE.AND P1, PT, R93, RZ, PT ;  /* 0x000000ff5d00720c */ /* 0x000fe20003f25270 */
[----:B------:R-:W-:Y:S01]  /*7b00*/  BSSY B0, `(.L_x_123) ;  /* 0x000000a000007945 */ /* 0x000fe20003800000 */
[----:B------:R-:W-:Y:S11]  /*7b10*/  ISETP.NE.AND P0, PT, R89, RZ, PT ;  /* 0x000000ff5900720c */ /* 0x000ff60003f05270 */
[----:B------:R-:W-:Y:S04]  /*7b20*/  @P1 IMAD R92, R92, 0x2000, R75 ;  /* 0x000020005c5c1824 */ /* 0x000fe800078e024b */
[----:B------:R-:W-:Y:S01]  /*7b30*/  @P1 IMAD.IADD R5, R84, 0x1, R92 ;  /* 0x0000000154051824 */ /* 0x000fe200078e025c */
[----:B------:R-:W-:Y:S03]  /*7b40*/  @P1 IADD3 R3, PT, PT, R83, R92, RZ ;  /* 0x0000005c53031210 */ /* 0x000fe60007ffe0ff */
[----:B---3--:R-:W-:Y:S01]  /*7b50*/  @P1 IMAD.IADD R0, R74, 0x1, R5 ;  /* 0x000000014a001824 */ /* 0x008fe200078e0205 */
[----:B------:R-:W-:Y:S06]  /*7b60*/  @P0 BRA `(.L_x_124) ;  /* 0x00000000000c0947 */ /* 0x000fec0003800000 */
[----:B------:R-:W-:Y:S04]  /*7b70*/  SHF.L.U32 R91, R91, 0x1f, RZ ;  /* 0x0000001f5b5b7819 */ /* 0x000fe800000006ff */
[----:B------:R-:W3:Y:S02]  /*7b80*/  SYNCS.PHASECHK.TRANS64.TRYWAIT P0, [R2+URZ+0x40], R91 ;  /* 0x0000405b020075a7 */ /* 0x000ee400080011ff */
[----:B---3--:R-:W-:Y:S05]  /*7b90*/  @!P0 BRA `(.L_x_125) ;  /* 0x0000001400688947 */ /* 0x008fea0003800000 */
.L_x_124:
[----:B------:R-:W-:Y:S05]  /*7ba0*/  BSYNC B0 ;  /* 0x0000000000007941 */ /* 0x000fea0003800000 */
.L_x_123:
[----:B------:R-:W-:Y:S11]  /*7bb0*/  ISETP.NE.AND P0, PT, R93, RZ, PT ;  /* 0x000000ff5d00720c */ /* 0x000ff60003f05270 */
[----:B------:R-:W-:Y:S02]  /*7bc0*/  @!UPT UIADD3 URZ, UPT, UPT, URZ, URZ, URZ ;  /* 0x000000fffffff290 */ /* 0x000fe4000fffe0ff */
[----:B------:R4:W1:Y:S04]  /*7bd0*/  @P0 LDS.128 R44, [R92] ;  /* 0x000000005c2c0984 */ /* 0x0008680000000c00 */
[----:B------:R4:W1:Y:S04]  /*7be0*/  @P0 LDS.128 R52, [R3+0x20] ;  /* 0x0000200003340984 */ /* 0x0008680000000c00 */
[----:B------:R4:W1:Y:S04]  /*7bf0*/  @P0 LDS.128 R48, [R5+0x10] ;  /* 0x0000100005300984 */ /* 0x0008680000000c00 */
[----:B------:R4:W1:Y:S02]  /*7c00*/  @P0 LDS.128 R56, [R0+0x10] ;  /* 0x0000100000380984 */ /* 0x0008640000000c00 */
.L_x_122:
[----:B------:R-:W-:Y:S05]  /*7c10*/  BSYNC B1 ;  /* 0x0000000000017941 */ /* 0x000fea0003800000 */
.L_x_121:
[----:B----4-:R-:W-:Y:S05]  /*7c20*/  VIADD R3, R25, 0x10 ;  /* 0x0000001019037836 */ /* 0x010fea0000000000 */
[----:B------:R-:W-:Y:S04]  /*7c30*/  SHF.R.U32.HI R3, RZ, 0x15, R3 ;  /* 0x00000015ff037819 */ /* 0x000fe80000011603 */
[----:B------:R-:W-:Y:S11]  /*7c40*/  LOP3.LUT P0, RZ, R3, 0x3, R64, 0x48, !PT ;  /* 0x0000000303ff7812 */ /* 0x000ff60007804840 */
[----:B------:R-:W-:Y:S02]  /*7c50*/  @!UPT UIADD3 URZ, UPT, UPT, URZ, URZ, URZ ;  /* 0x000000fffffff290 */ /* 0x000fe4000fffe0ff */
[----:B------:R-:W-:Y:S05]  /*7c60*/  @!P0 BRA `(.L_x_126) ;  /* 0x0000000000408947 */ /* 0x000fea0003800000 */
[----:B------:R-:W4:Y:S01]  /*7c70*/  LDCU.64 UR8, c[0x4][0x70] ;  /* 0x01000e00ff0877ac */ /* 0x000f220008000a00 */
[----:B------:R-:W-:Y:S01]  /*7c80*/  MOV R3, 0x0 ;  /* 0x0000000000037802 */ /* 0x000fe20000000f00 */
[----:B------:R-:W-:Y:S02]  /*7c90*/  HFMA2 R12, -RZ, RZ, 0, 5.9604644775390625e-08 ;  /* 0x00000001ff0c7431 */ /* 0x000fe400000001ff */
[----:B------:R-:W-:Y:S02]  /*7ca0*/  IMAD.MOV.U32 R8, RZ, RZ, 0x192 ;  /* 0x00000192ff087424 */ /* 0x000fe400078e00ff */
[----:B------:R-:W-:Y:S01]  /*7cb0*/  IMAD.MOV.U32 R13, RZ, RZ, RZ ;  /* 0x000000ffff0d7224 */ /* 0x000fe200078e00ff */
[----:B------:R-:W5:Y:S01]  /*7cc0*/  LDCU.64 UR6, c[0x4][0x78] ;  /* 0x01000f00ff0677ac */ /* 0x000f620008000a00 */
[----:B---3--:R-:W3:Y:S01]  /*7cd0*/  LDC.64 R2, c[0x4][R3] ;  /* 0x0100000003027b82 */ /* 0x008ee20000000a00 */
[----:B------:R-:W2:Y:S01]  /*7ce0*/  LDCU.64 UR4, c[0x4][0x10] ;  /* 0x01000200ff0477ac */ /* 0x000ea20008000a00 */
[----:B----4-:R-:W-:Y:S01]  /*7cf0*/  MOV R5, UR9 ;  /* 0x0000000900057c02 */ /* 0x010fe20008000f00 */
[----:B------:R-:W-:Y:S01]  /*7d00*/  IMAD.U32 R4, RZ, RZ, UR8 ;  /* 0x00000008ff047e24 */ /* 0x000fe2000f8e00ff */
[----:B-----5:R-:W-:Y:S01]  /*7d10*/  MOV R7, UR7 ;  /* 0x0000000700077c02 */ /* 0x020fe20008000f00 */
[----:B------:R-:W-:Y:S01]  /*7d20*/  IMAD.U32 R6, RZ, RZ, UR6 ;  /* 0x00000006ff067e24 */ /* 0x000fe2000f8e00ff */
[----:B--2---:R-:W-:Y:S01]  /*7d30*/  MOV R11, UR5 ;  /* 0x00000005000b7c02 */ /* 0x004fe20008000f00 */
[----:B------:R-:W-:Y:S02]  /*7d40*/  IMAD.U32 R10, RZ, RZ, UR4 ;  /* 0x00000004ff0a7e24 */ /* 0x000fe4000f8e00ff */
[----:B------:R-:W-:Y:S07]  /*7d50*/  LEPC R20, `(.L_x_126) ;  /* 0x000000001014794e */ /* 0x000fee0000000000 */
[----:B-1-3--:R-:W-:Y:S05]  /*7d60*/  CALL.ABS.NOINC R2 ;  /* 0x0000000002007343 */ /* 0x00afea0003c00000 */
.L_x_126:
[----:B------:R-:W-:Y:S01]  /*7d70*/  ISETP.NE.AND P0, PT, R76, RZ, PT ;  /* 0x000000ff4c00720c */ /* 0x000fe20003f05270 */
[----:B------:R-:W-:Y:S05]  /*7d80*/  WARPSYNC.ALL ;  /* 0x0000000000007948 */ /* 0x000fea0003800000 */
[----:B------:R-:W-:Y:S01]  /*7d90*/  R2UR UR4, R25 ;  /* 0x00000000190472ca */ /* 0x000fe200000e0000 */
[----:B------:R-:W-:Y:S01]  /*7da0*/  USHF.L.U32 UR6, UR44, 0xd, URZ ;  /* 0x0000000d2c067899 */ /* 0x000fe200080006ff */
[----:B------:R-:W-:Y:S01]  /*7db0*/  IADD3 R82, PT, PT, R82, 0xc0, RZ ;  /* 0x000000c052527810 */ /* 0x000fe20007ffe0ff */
[----:B------:R-:W-:Y:S03]  /*7dc0*/  BSSY.RECONVERGENT B0, `(.L_x_127) ;  /* 0x0000044000007945 */ /* 0x000fe60003800200 */
[----:B------:R-:W-:Y:S02]  /*7dd0*/  LOP3.LUT R82, R82, 0xfefffff8, RZ, 0xc0, !PT ;  /* 0xfefffff852527812 */ /* 0x000fe400078ec0ff */
[----:B------:R-:W-:Y:S04]  /*7de0*/  IADD3 R20, PT, PT, R75, UR6, RZ ;  /* 0x000000064b147c10 */ /* 0x000fe8000fffe0ff */
[-C--:B------:R-:W-:Y:S01]  /*7df0*/  IADD3 R21, PT, PT, R84, R20.reuse, RZ ;  /* 0x0000001454157210 */ /* 0x080fe20007ffe0ff */
[----:B------:R-:W4:Y:S01]  /*7e00*/  LDTM.x16 R4, tmem[UR4+0x10] ;  /* 0x00001004000479ee */ /* 0x000f220008240000 */
[----:B------:R-:W-:Y:S01]  /*7e10*/  NOP ;  /* 0x0000000000007918 */ /* 0x000fe20000000000 */
[----:B----4-:R4:W-:Y:S01]  /*7e20*/  SYNCS.ARRIVE.TRANS64.RED.A1T0 RZ, [R82+URZ], RZ ;  /* 0x000000ff52ff79a7 */ /* 0x0109e200081004ff */
[----:B------:R-:W-:Y:S02]  /*7e30*/  IADD3 R83, PT, PT, R83, R20, RZ ;  /* 0x0000001453537210 */ /* 0x000fe40007ffe0ff */
[----:B------:R-:W-:Y:S01]  /*7e40*/  IADD3 R20, PT, PT, R74, R21, RZ ;  /* 0x000000154a147210 */ /* 0x000fe20007ffe0ff */
[C---:B------:R-:W-:Y:S01]  /*7e50*/  FMUL R3, R24.reuse, R4 ;  /* 0x0000000418037220 */ /* 0x040fe20000400000 */
[C---:B---3--:R-:W-:Y:S01]  /*7e60*/  FMUL R0, R24.reuse, R5 ;  /* 0x0000000518007220 */ /* 0x048fe20000400000 */
[C---:B------:R-:W-:Y:S01]  /*7e70*/  FMUL R5, R24.reuse, R6 ;  /* 0x0000000618057220 */ /* 0x040fe20000400000 */
[----:B------:R-:W-:Y:S01]  /*7e80*/  FMUL R2, R24, R7 ;  /* 0x0000000718027220 */ /* 0x000fe20000400000 */
[----:B-1----:R-:W-:Y:S01]  /*7e90*/  FFMA R28, R26, R44, R3 ;  /* 0x0000002c1a1c7223 */ /* 0x002fe20000000003 */
        /* <DEDUP_REMOVED lines=10> */
[----:B------:R4:W-:Y:S01]  /*7f40*/  STS.128 [R75+UR6], R28 ;  /* 0x0000001c4b007988 */ /* 0x0009e20008000c06 */
        /* <DEDUP_REMOVED lines=25> */
[----:B-1----:R-:W1:Y:S02]  /*80e0*/  FENCE.VIEW.ASYNC.S ;  /* 0x00000000000073c6 */ /* 0x002e640000000000 */
[----:B-1----:R-:W-:Y:S06]  /*80f0*/  BAR.SYNC.DEFER_BLOCKING 0x1, 0x80 ;  /* 0x0042000000007b1d */ /* 0x002fec0000010000 */
[----:B------:R-:W-:Y:S05]  /*8100*/  @P0 BRA `(.L_x_128) ;  /* 0x00000000003c0947 */ /* 0x000fea0003800000 */
[----:B------:R-:W1:Y:S01]  /*8110*/  LDCU.64 UR10, c[0x0][0x348] ;  /* 0x00006900ff0a77ac */ /* 0x000e620008000a00 */
[----:B------:R-:W-:Y:S02]  /*8120*/  UIADD3 UR5, UPT, UPT, UR49, UR6, URZ ;  /* 0x0000000631057290 */ /* 0x000fe4000fffe0ff */
[----:B------:R-:W-:Y:S02]  /*8130*/  UIADD3 UR13, UPT, UPT, UR45, 0x10, URZ ;  /* 0x000000102d0d7890 */ /* 0x000fe4000fffe0ff */
[----:B------:R-:W-:Y:S02]  /*8140*/  UIADD3 UR12, UPT, UPT, UR5, 0x200, URZ ;  /* 0x00000200050c7890 */ /* 0x000fe4000fffe0ff */
[----:B------:R-:W-:Y:S01]  /*8150*/  UIADD3 UR8, UPT, UPT, UR5, 0x1200, URZ ;  /* 0x0000120005087890 */ /* 0x000fe2000fffe0ff */
[----:B------:R-:W-:Y:S01]  /*8160*/  UMOV UR14, UR46 ;  /* 0x0000002e000e7c82 */ /* 0x000fe20008000000 */
[----:B------:R-:W-:Y:S01]  /*8170*/  UMOV UR15, UR60 ;  /* 0x0000003c000f7c82 */ /* 0x000fe20008000000 */
[----:B------:R-:W-:Y:S02]  /*8180*/  UIADD3 UR9, UPT, UPT, UR45, 0x30, URZ ;  /* 0x000000302d097890 */ /* 0x000fe4000fffe0ff */
[----:B-1----:R-:W-:Y:S03]  /*8190*/  UIADD3 UR4, UP0, UPT, UR10, 0x680, URZ ;  /* 0x000006800a047890 */ /* 0x002fe6000ff1e0ff */
[----:B------:R-:W-:Y:S01]  /*81a0*/  UMOV UR10, UR46 ;  /* 0x0000002e000a7c82 */ /* 0x000fe20008000000 */
[----:B------:R-:W-:Y:S03]  /*81b0*/  UIADD3.X UR5, UPT, UPT, URZ, UR11, URZ, UP0, !UPT ;  /* 0x0000000bff057290 */ /* 0x000fe600087fe4ff */
[----:B------:R-:W-:Y:S06]  /*81c0*/  UMOV UR11, UR60 ;  /* 0x0000003c000b7c82 */ /* 0x000fec0008000000 */
[----:B------:R1:W-:Y:S01]  /*81d0*/  UTMASTG.3D [UR12], [UR4] ;  /* 0x0000000c040073b5 */ /* 0x0003e20008010000 */
[----:B------:R1:W-:Y:S02]  /*81e0*/  UTMASTG.3D [UR8], [UR4] ;  /* 0x00000008040073b5 */ /* 0x0003e40008010000 */
[----:B-1----:R0:W-:Y:S02]  /*81f0*/  UTMACMDFLUSH ;  /* 0x00000000000079b7 */ /* 0x0021e40000000000 */
.L_x_128:
[----:B------:R-:W-:Y:S05]  /*8200*/  BSYNC.RECONVERGENT B0 ;  /* 0x0000000000007941 */ /* 0x000fea0003800200 */
.L_x_127:
[----:B------:R-:W-:Y:S01]  /*8210*/  UIADD3 UR4, UPT, UPT, UR44, 0x1, URZ ;  /* 0x000000012c047890 */ /* 0x000fe2000fffe0ff */
[----:B------:R-:W-:Y:S03]  /*8220*/  BSSY.RECONVERGENT B0, `(.L_x_129) ;  /* 0x0000008000007945 */ /* 0x000fe60003800200 */
[----:B------:R-:W-:Y:S04]  /*8230*/  UISETP.NE.AND UP0, UPT, UR4, 0x3, UPT ;  /* 0x000000030400788c */ /* 0x000fe8000bf05270 */
[----:B------:R-:W-:Y:S02]  /*8240*/  UISETP.EQ.XOR UP1, UPT, UR43, 0x3, !UP0 ;  /* 0x000000032b00788c */ /* 0x000fe4000c722a70 */
[----:B------:R-:W-:Y:S02]  /*8250*/  USEL UR48, UR4, URZ, UP0 ;  /* 0x000000ff04307287 */ /* 0x000fe40008000000 */
[----:B------:R-:W-:Y:S04]  /*8260*/  USEL UR5, URZ, 0x1, !UP1 ;  /* 0x00000001ff057887 */ /* 0x000fe8000c800000 */
[----:B------:R-:W-:Y:S01]  /*8270*/  ULOP3.LUT UR52, UR52, UR5, URZ, 0x3c, !UPT ;  /* 0x0000000534347292 */ /* 0x000fe2000f8e3cff */
[----:B------:R-:W-:Y:S11]  /*8280*/  @P0 BRA `(.L_x_130) ;  /* 0x0000000000040947 */ /* 0x000ff60003800000 */
[----:B------:R-:W-:Y:S04]  /*8290*/  DEPBAR.LE SB0, 0x1 ;  /* 0x000080400000791a */ /* 0x000fe80000000000 */
.L_x_130:
[----:B------:R-:W-:Y:S05]  /*82a0*/  BSYNC.RECONVERGENT B0 ;  /* 0x0000000000007941 */ /* 0x000fea0003800200 */
.L_x_129:
[----:B------:R-:W-:Y:S01]  /*82b0*/  BAR.SYNC.DEFER_BLOCKING 0x1, 0x80 ;  /* 0x0042000000007b1d */ /* 0x000fe20000010000 */
[----:B------:R-:W-:Y:S01]  /*82c0*/  UISETP.NE.AND UP0, UPT, UR51, -0x2, UPT ;  /* 0xfffffffe3300788c */ /* 0x000fe2000bf05270 */
[----:B------:R-:W-:Y:S08]  /*82d0*/  IADD3 R0, PT, PT, R22, 0x1, RZ ;  /* 0x0000000116007810 */ /* 0x000ff00007ffe0ff */
[----:B------:R-:W-:Y:S05]  /*82e0*/  BRA.U !UP0, `(.L_x_131) ;  /* 0x0000000108287547 */ /* 0x000fea000b800000 */
[----:B------:R-:W-:Y:S01]  /*82f0*/  ISETP.NE.AND P0, PT, R81, RZ, PT ;  /* 0x000000ff5100720c */ /* 0x000fe20003f05270 */
[----:B------:R-:W-:Y:S01]  /*8300*/  IMAD.U32 R3, RZ, RZ, UR50 ;  /* 0x00000032ff037e24 */ /* 0x000fe2000f8e00ff */
[----:B------:R-:W-:Y:S01]  /*8310*/  UIADD3 UR4, UPT, UPT, UR50, 0x1, URZ ;  /* 0x0000000132047890 */ /* 0x000fe2000fffe0ff */
[----:B------:R-:W-:Y:S03]  /*8320*/  IMAD.U32 R2, RZ, RZ, UR62 ;  /* 0x0000003eff027e24 */ /* 0x000fe6000f8e00ff */
[----:B------:R-:W-:Y:S04]  /*8330*/  UISETP.NE.AND UP0, UPT, UR4, 0x3, UPT ;  /* 0x000000030400788c */ /* 0x000fe8000bf05270 */
[----:B------:R-:W-:Y:S03]  /*8340*/  USEL UR50, UR4, URZ, UP0 ;  /* 0x000000ff04327287 */ /* 0x000fe60008000000 */
[----:B------:R-:W-:Y:S05]  /*8350*/  @P0 LEA R3, R3, UR49, 0x3 ;  /* 0x0000003103030c11 */ /* 0x000fea000f8e18ff */
[----:B------:R-:W-:Y:S05]  /*8360*/  @P0 VIADD R3, R3, 0x58 ;  /* 0x0000005803030836 */ /* 0x000fea0000000000 */
[----:B------:R-:W-:Y:S04]  /*8370*/  @P0 PRMT R2, R2, 0x654, R3 ;  /* 0x0000065402020816 */ /* 0x000fe80000000003 */
[----:B------:R1:W-:Y:S03]  /*8380*/  @P0 SYNCS.ARRIVE.TRANS64.RED.A1T0 RZ, [R2+URZ], RZ ;  /* 0x000000ff02ff09a7 */ /* 0x0003e600081004ff */
.L_x_131:
[----:B------:R-:W-:Y:S01]  /*8390*/  R2UR UR6, R80 ;  /* 0x00000000500672ca */ /* 0x000fe200000e0000 */
[----:B------:R-:W-:Y:S01]  /*83a0*/  UIADD3 UR51, UPT, UPT, UR51, 0x2, URZ ;  /* 0x0000000233337890 */ /* 0x000fe2000fffe0ff */
[----:B------:R-:W-:Y:S01]  /*83b0*/  R2UR UR5, R65 ;  /* 0x00000000410572ca */ /* 0x000fe200000e0000 */
[----:B------:R-:W-:Y:S01]  /*83c0*/  UMOV UR60, UR63 ;  /* 0x0000003f003c7c82 */ /* 0x000fe20008000000 */
[----:B------:R-:W-:Y:S02]  /*83d0*/  R2UR UR4, R66 ;  /* 0x00000000420472ca */ /* 0x000fe400000e0000 */
[----:B------:R-:W-:Y:S02]  /*83e0*/  ISETP.NE.AND P0, PT, R69, 0x2, PT ;  /* 0x000000024500780c */ /* 0x000fe40003f05270 */
[----:B------:R-:W-:Y:S02]  /*83f0*/  ISETP.NE.AND P1, PT, R0, 0x4, PT ;  /* 0x000000040000780c */ /* 0x000fe40003f25270 */
[----:B------:R-:W-:Y:S02]  /*8400*/  SEL R3, RZ, 0x1, P0 ;  /* 0x00000001ff037807 */ /* 0x000fe40000000000 */
[----:B-1----:R-:W-:Y:S01]  /*8410*/  SEL R2, RZ, 0x1, P1 ;  /* 0x00000001ff027807 */ /* 0x002fe20000800000 */
[----:B------:R-:W-:Y:S01]  /*8420*/  UISETP.NE.AND UP0, UPT, UR6, URZ, UPT ;  /* 0x000000ff0600728c */ /* 0x000fe2000bf05270 */
[----:B------:R-:W-:Y:S01]  /*8430*/  LOP3.LUT R72, R72, R3, RZ, 0x3c, !PT ;  /* 0x0000000348487212 */ /* 0x000fe200078e3cff */
[----:B------:R-:W-:Y:S01]  /*8440*/  UIADD3 UR26, UPT, UPT, UR36, UR5, URZ ;  /* 0x00000005241a7290 */ /* 0x000fe2000fffe0ff */
[----:B------:R-:W-:Y:S01]  /*8450*/  LOP3.LUT R73, R73, R2, RZ, 0x3c, !PT ;  /* 0x0000000249497212 */ /* 0x000fe200078e3cff */
[----:B------:R-:W-:Y:S01]  /*8460*/  UIADD3 UR27, UPT, UPT, UR37, UR4, URZ ;  /* 0x00000004251b7290 */ /* 0x000fe2000fffe0ff */
[----:B------:R-:W-:Y:S02]  /*8470*/  SEL R69, R69, RZ, P0 ;  /* 0x000000ff45457207 */ /* 0x000fe40000000000 */
[----:B------:R-:W-:Y:S02]  /*8480*/  SEL R22, R0, RZ, P1 ;  /* 0x000000ff00167207 */ /* 0x000fe40000800000 */
[----:B------:R-:W-:Y:S07]  /*8490*/  BRA.U UP0, `(.L_x_132) ;  /* 0xffffffdd00dc7547 */ /* 0x000fee000b83ffff */
[----:B------:R-:W-:-:S13]  /*84a0*/  R2UR UR4, R67 ;  /* 0x00000000430472ca */ /* 0x000fda00000e0000 */
[----:B------:R-:W-:-:S09]  /*84b0*/  UISETP.NE.AND UP0, UPT, UR4, URZ, UPT ;  /* 0x000000ff0400728c */ /* 0x000fd2000bf05270 */
[----:B------:R-:W-:Y:S05]  /*84c0*/  BRA.U !UP0, `(.L_x_133) ;  /* 0x0000000108487547 */ /* 0x000fea000b800000 */
[----:B------:R-:W1:Y:S02]  /*84d0*/  LDCU.64 UR4, c[0x0][0x890] ;  /* 0x00011200ff0477ac */ /* 0x000e640008000a00 */
[----:B-1----:R-:W-:-:S04]  /*84e0*/  UISETP.NE.U32.AND UP0, UPT, UR4, URZ, UPT ;  /* 0x000000ff0400728c */ /* 0x002fc8000bf05070 */
[----:B------:R-:W-:-:S09]  /*84f0*/  UISETP.NE.AND.EX UP0, UPT, UR5, URZ, UPT, UP0 ;  /* 0x000000ff0500728c */ /* 0x000fd2000bf05300 */
[----:B------:R-:W-:Y:S05]  /*8500*/  BRA.U UP0, `(.L_x_134) ;  /* 0x00000001000c7547 */ /* 0x000fea000b800000 */
[----:B------:R-:W-:-:S13]  /*8510*/  FSETP.NEU.AND P0, PT, R26, RZ, PT ;  /* 0x000000ff1a00720b */ /* 0x000fda0003f0d000 */
[----:B------:R-:W-:Y:S05]  /*8520*/  @!P0 EXIT ;  /* 0x000000000000894d */ /* 0x000fea0003800000 */
[----:B------:R-:W-:Y:S05]  /*8530*/  BRA `(.L_x_133) ;  /* 0x00000000002c7947 */ /* 0x000fea0003800000 */
.L_x_134:
[----:B------:R-:W-:Y:S01]  /*8540*/  ISETP.NE.AND P0, PT, R68, RZ, PT ;  /* 0x000000ff4400720c */ /* 0x000fe20003f05270 */
[----:B------:R-:W-:-:S12]  /*8550*/  BSSY.RECONVERGENT B0, `(.L_x_133) ;  /* 0x0000009000007945 */ /* 0x000fd80003800200 */
[----:B------:R-:W-:Y:S05]  /*8560*/  @P0 BRA `(.L_x_135) ;  /* 0x0000000000140947 */ /* 0x000fea0003800000 */
[----:B------:R-:W1:Y:S02]  /*8570*/  LDCU.64 UR4, c[0x0][0x888] ;  /* 0x00011100ff0477ac */ /* 0x000e640008000a00 */
[----:B-1----:R-:W-:-:S04]  /*8580*/  ISETP.NE.U32.AND P0, PT, RZ, UR4, PT ;  /* 0x00000004ff007c0c */ /* 0x002fc8000bf05070 */
[----:B------:R-:W-:-:S13]  /*8590*/  ISETP.NE.AND.EX P0, PT, RZ, UR5, PT, P0 ;  /* 0x00000005ff007c0c */ /* 0x000fda000bf05300 */
[----:B------:R-:W-:Y:S05]  /*85a0*/  @!P0 EXIT ;  /* 0x000000000000894d */ /* 0x000fea0003800000 */
[----:B------:R-:W-:Y:S05]  /*85b0*/  BRA `(.L_x_136) ;  /* 0x0000000000087947 */ /* 0x000fea0003800000 */
.L_x_135:
[----:B------:R-:W-:-:S13]  /*85c0*/  FSETP.NEU.AND P0, PT, R26, RZ, PT ;  /* 0x000000ff1a00720b */ /* 0x000fda0003f0d000 */
[----:B------:R-:W-:Y:S05]  /*85d0*/  @!P0 EXIT ;  /* 0x000000000000894d */ /* 0x000fea0003800000 */
.L_x_136:
[----:B------:R-:W-:Y:S05]  /*85e0*/  BSYNC.RECONVERGENT B0 ;  /* 0x0000000000007941 */ /* 0x000fea0003800200 */
.L_x_133:
[----:B------:R-:W-:Y:S01]  /*85f0*/  ULEA UR4, UR50, UR49, 0x3 ;  /* 0x0000003132047291 */ /* 0x000fe2000f8e18ff */
[----:B------:R-:W-:-:S04]  /*8600*/  DEPBAR.LE SB0, 0x0 ;  /* 0x000080000000791a */ /* 0x000fc80000000000 */
[----:B------:R-:W-:-:S04]  /*8610*/  UIADD3 UR4, UPT, UPT, UR4, 0x58, URZ ;  /* 0x0000005804047890 */ /* 0x000fc8000fffe0ff */
[----:B------:R-:W-:-:S09]  /*8620*/  UPRMT UR4, UR62, 0x654, UR4 ;  /* 0x000006543e047896 */ /* 0x000fd20008000004 */
[----:B------:R-:W-:Y:S01]  /*8630*/  SYNCS.ARRIVE.TRANS64.RED.A1T0 RZ, [UR4], RZ ;  /* 0x000000ffffff79a7 */ /* 0x000fe20008100404 */
[----:B------:R-:W-:Y:S05]  /*8640*/  EXIT ;  /* 0x000000000000794d */ /* 0x000fea0003800000 */
.L_x_24:
[----:B---3--:R3:W4:Y:S02]  /*8650*/  SYNCS.PHASECHK.TRANS64.TRYWAIT P0, [R3+URZ+0xf0], R2 ;  /* 0x0000f002030075a7 */ /* 0x00872400080011ff */
[----:B----4-:R-:W-:Y:S05]  /*8660*/  @!P0 NANOSLEEP.SYNCS 0x989680 ;  /* 0x009896800000895d */ /* 0x010fea0003900000 */
[----:B------:R-:W4:Y:S02]  /*8670*/  @!P0 SYNCS.PHASECHK.TRANS64 P0, [R3+URZ+0xf0], R2 ;  /* 0x0000f002030085a7 */ /* 0x000f2400080010ff */
[----:B----4-:R-:W-:Y:S05]  /*8680*/  @!P0 BRA `(.L_x_24) ;  /* 0xfffffffc00f08947 */ /* 0x010fea000383ffff */
[----:B------:R-:W-:Y:S05]  /*8690*/  BRA `(.L_x_137) ;  /* 0xffffff9400187947 */ /* 0x000fea000383ffff */
.L_x_27:
[----:B--2---:R-:W-:-:S07]  /*86a0*/  MOV R0, UR7 ;  /* 0x0000000700007c02 */ /* 0x004fce0008000f00 */
.L_x_138:
[----:B--2---:R2:W3:Y:S02]  /*86b0*/  SYNCS.PHASECHK.TRANS64.TRYWAIT P0, [R0+URZ+0x20], R3 ;  /* 0x00002003000075a7 */ /* 0x0044e400080011ff */
[----:B---3--:R-:W-:Y:S05]  /*86c0*/  @!P0 NANOSLEEP.SYNCS 0x989680 ;  /* 0x009896800000895d */ /* 0x008fea0003900000 */
[----:B------:R-:W3:Y:S02]  /*86d0*/  @!P0 SYNCS.PHASECHK.TRANS64 P0, [R0+URZ+0x20], R3 ;  /* 0x00002003000085a7 */ /* 0x000ee400080010ff */
[----:B---3--:R-:W-:Y:S05]  /*86e0*/  @!P0 BRA `(.L_x_138) ;  /* 0xfffffffc00f08947 */ /* 0x008fea000383ffff */
[----:B------:R-:W-:Y:S05]  /*86f0*/  BRA `(.L_x_26) ;  /* 0xffffff9400707947 */ /* 0x000fea000383ffff */
.L_x_36:
[----:B-1----:R-:W-:-:S07]  /*8700*/  MOV R0, UR7 ;  /* 0x0000000700007c02 */ /* 0x002fce0008000f00 */
.L_x_139:
[----:B-1----:R1:W2:Y:S02]  /*8710*/  SYNCS.PHASECHK.TRANS64.TRYWAIT P0, [R0+URZ+0x20], R3 ;  /* 0x00002003000075a7 */ /* 0x0022a400080011ff */
[----:B--2---:R-:W-:Y:S05]  /*8720*/  @!P0 NANOSLEEP.SYNCS 0x989680 ;  /* 0x009896800000895d */ /* 0x004fea0003900000 */
[----:B------:R-:W2:Y:S02]  /*8730*/  @!P0 SYNCS.PHASECHK.TRANS64 P0, [R0+URZ+0x20], R3 ;  /* 0x00002003000085a7 */ /* 0x000ea400080010ff */
[----:B--2---:R-:W-:Y:S05]  /*8740*/  @!P0 BRA `(.L_x_139) ;  /* 0xfffffffc00f08947 */ /* 0x004fea000383ffff */
[----:B------:R-:W-:Y:S05]  /*8750*/  BRA `(.L_x_35) ;  /* 0xffffff9800cc7947 */ /* 0x000fea000383ffff */
.L_x_43:
[----:B-1----:R1:W4:Y:S02]  /*8760*/  SYNCS.PHASECHK.TRANS64.TRYWAIT P0, [R3+URZ+0x80], R0 ;  /* 0x00008000030075a7 */ /* 0x00232400080011ff */
[----:B----4-:R-:W-:Y:S05]  /*8770*/  @!P0 NANOSLEEP.SYNCS 0x989680 ;  /* 0x009896800000895d */ /* 0x010fea0003900000 */
[----:B------:R-:W4:Y:S02]  /*8780*/  @!P0 SYNCS.PHASECHK.TRANS64 P0, [R3+URZ+0x80], R0 ;  /* 0x00008000030085a7 */ /* 0x000f2400080010ff */
[----:B----4-:R-:W-:Y:S05]  /*8790*/  @!P0 BRA `(.L_x_43) ;  /* 0xfffffffc00f08947 */ /* 0x010fea000383ffff */
[----:B------:R-:W-:Y:S05]  /*87a0*/  BRA `(.L_x_140) ;  /* 0xffffffa000087947 */ /* 0x000fea000383ffff */
.L_x_47:
[----:B-1----:R-:W-:-:S07]  /*87b0*/  MOV R0, UR4 ;  /* 0x0000000400007c02 */ /* 0x002fce0008000f00 */
.L_x_141:
[----:B-1----:R1:W2:Y:S02]  /*87c0*/  SYNCS.PHASECHK.TRANS64.TRYWAIT P0, [R0+URZ], R3 ;  /* 0x00000003000075a7 */ /* 0x0022a400080011ff */
[----:B--2---:R-:W-:Y:S05]  /*87d0*/  @!P0 NANOSLEEP.SYNCS 0x989680 ;  /* 0x009896800000895d */ /* 0x004fea0003900000 */
[----:B------:R-:W2:Y:S02]  /*87e0*/  @!P0 SYNCS.PHASECHK.TRANS64 P0, [R0+URZ], R3 ;  /* 0x00000003000085a7 */ /* 0x000ea400080010ff */
[----:B--2---:R-:W-:Y:S05]  /*87f0*/  @!P0 BRA `(.L_x_141) ;  /* 0xfffffffc00f08947 */ /* 0x004fea000383ffff */
[----:B------:R-:W-:Y:S05]  /*8800*/  BRA `(.L_x_142) ;  /* 0xffffffa400b47947 */ /* 0x000fea000383ffff */
.L_x_48:
[----:B------:R-:W-:-:S07]  /*8810*/  MOV R0, UR5 ;  /* 0x0000000500007c02 */ /* 0x000fce0008000f00 */
.L_x_143:
[----:B-1----:R1:W2:Y:S02]  /*8820*/  SYNCS.PHASECHK.TRANS64.TRYWAIT P0, [R0+URZ], R3 ;  /* 0x00000003000075a7 */ /* 0x0022a400080011ff */
[----:B--2---:R-:W-:Y:S05]  /*8830*/  @!P0 NANOSLEEP.SYNCS 0x989680 ;  /* 0x009896800000895d */ /* 0x004fea0003900000 */
[----:B------:R-:W2:Y:S02]  /*8840*/  @!P0 SYNCS.PHASECHK.TRANS64 P0, [R0+URZ], R3 ;  /* 0x00000003000085a7 */ /* 0x000ea400080010ff */
[----:B--2---:R-:W-:Y:S05]  /*8850*/  @!P0 BRA `(.L_x_143) ;  /* 0xfffffffc00f08947 */ /* 0x004fea000383ffff */
[----:B------:R-:W-:Y:S05]  /*8860*/  BRA `(.L_x_144) ;  /* 0xffffffa400c07947 */ /* 0x000fea000383ffff */
.L_x_49:
[----:B------:R-:W-:-:S07]  /*8870*/  MOV R0, UR5 ;  /* 0x0000000500007c02 */ /* 0x000fce0008000f00 */
.L_x_145:
[----:B-1----:R1:W2:Y:S02]  /*8880*/  SYNCS.PHASECHK.TRANS64.TRYWAIT P0, [R0+URZ], R3 ;  /* 0x00000003000075a7 */ /* 0x0022a400080011ff */
[----:B--2---:R-:W-:Y:S05]  /*8890*/  @!P0 NANOSLEEP.SYNCS 0x989680 ;  /* 0x009896800000895d */ /* 0x004fea0003900000 */
[----:B------:R-:W2:Y:S02]  /*88a0*/  @!P0 SYNCS.PHASECHK.TRANS64 P0, [R0+URZ], R3 ;  /* 0x00000003000085a7 */ /* 0x000ea400080010ff */
[----:B--2---:R-:W-:Y:S05]  /*88b0*/  @!P0 BRA `(.L_x_145) ;  /* 0xfffffffc00f08947 */ /* 0x004fea000383ffff */
[----:B------:R-:W-:Y:S05]  /*88c0*/  BRA `(.L_x_146) ;  /* 0xffffffa400cc7947 */ /* 0x000fea000383ffff */
.L_x_52:
[----:B--2---:R2:W3:Y:S02]  /*88d0*/  SYNCS.PHASECHK.TRANS64.TRYWAIT P0, [R0+URZ+0xe0], R9 ;  /* 0x0000e009000075a7 */ /* 0x0044e400080011ff */
[----:B---3--:R-:W-:Y:S05]  /*88e0*/  @!P0 NANOSLEEP.SYNCS 0x989680 ;  /* 0x009896800000895d */ /* 0x008fea0003900000 */
[----:B------:R-:W3:Y:S02]  /*88f0*/  @!P0 SYNCS.PHASECHK.TRANS64 P0, [R0+URZ+0xe0], R9 ;  /* 0x0000e009000085a7 */ /* 0x000ee400080010ff */
[----:B---3--:R-:W-:Y:S05]  /*8900*/  @!P0 BRA `(.L_x_52) ;  /* 0xfffffffc00f08947 */ /* 0x008fea000383ffff */
[----:B------:R-:W-:Y:S05]  /*8910*/  BRA `(.L_x_147) ;  /* 0xffffffa8002c7947 */ /* 0x000fea000383ffff */
.L_x_53:
[----:B------:R-:W-:-:S07]  /*8920*/  MOV R0, UR4 ;  /* 0x0000000400007c02 */ /* 0x000fce0008000f00 */
.L_x_148:
[----:B--2---:R2:W3:Y:S02]  /*8930*/  SYNCS.PHASECHK.TRANS64.TRYWAIT P0, [R0+URZ+0x90], R11 ;  /* 0x0000900b000075a7 */ /* 0x0044e400080011ff */
[----:B---3--:R-:W-:Y:S05]  /*8940*/  @!P0 NANOSLEEP.SYNCS 0x989680 ;  /* 0x009896800000895d */ /* 0x008fea0003900000 */
[----:B------:R-:W3:Y:S02]  /*8950*/  @!P0 SYNCS.PHASECHK.TRANS64 P0, [R0+URZ+0x90], R11 ;  /* 0x0000900b000085a7 */ /* 0x000ee400080010ff */
[----:B---3--:R-:W-:Y:S05]  /*8960*/  @!P0 BRA `(.L_x_148) ;  /* 0xfffffffc00f08947 */ /* 0x008fea000383ffff */
[----:B------:R-:W-:Y:S05]  /*8970*/  BRA `(.L_x_149) ;  /* 0xffffffa8003c7947 */ /* 0x000fea000383ffff */
.L_x_54:
[----:B--2---:R2:W3:Y:S02]  /*8980*/  SYNCS.PHASECHK.TRANS64.TRYWAIT P1, [R0+URZ+0x80], R9 ;  /* 0x00008009000075a7 */ /* 0x0044e400080211ff */
[----:B---3--:R-:W-:Y:S05]  /*8990*/  @!P1 NANOSLEEP.SYNCS 0x989680 ;  /* 0x009896800000995d */ /* 0x008fea0003900000 */
[----:B------:R-:W3:Y:S02]  /*89a0*/  @!P1 SYNCS.PHASECHK.TRANS64 P1, [R0+URZ+0x80], R9 ;  /* 0x00008009000095a7 */ /* 0x000ee400080210ff */
[----:B---3--:R-:W-:Y:S05]  /*89b0*/  @!P1 BRA `(.L_x_54) ;  /* 0xfffffffc00f09947 */ /* 0x008fea000383ffff */
[----:B------:R-:W-:Y:S05]  /*89c0*/  BRA `(.L_x_150) ;  /* 0xffffffa8006c7947 */ /* 0x000fea000383ffff */
.L_x_57:
[----:B------:R-:W-:-:S07]  /*89d0*/  MOV R0, UR4 ;  /* 0x0000000400007c02 */ /* 0x000fce0008000f00 */
.L_x_151:
[----:B--2---:R2:W3:Y:S02]  /*89e0*/  SYNCS.PHASECHK.TRANS64.TRYWAIT P0, [R0+URZ+0x90], R3 ;  /* 0x00009003000075a7 */ /* 0x0044e400080011ff */
[----:B---3--:R-:W-:Y:S05]  /*89f0*/  @!P0 NANOSLEEP.SYNCS 0x989680 ;  /* 0x009896800000895d */ /* 0x008fea0003900000 */
[----:B------:R-:W3:Y:S02]  /*8a00*/  @!P0 SYNCS.PHASECHK.TRANS64 P0, [R0+URZ+0x90], R3 ;  /* 0x00009003000085a7 */ /* 0x000ee400080010ff */
[----:B---3--:R-:W-:Y:S05]  /*8a10*/  @!P0 BRA `(.L_x_151) ;  /* 0xfffffffc00f08947 */ /* 0x008fea000383ffff */
[----:B------:R-:W-:Y:S05]  /*8a20*/  BRA `(.L_x_56) ;  /* 0xffffffa800c07947 */ /* 0x000fea000383ffff */
.L_x_66:
[----:B--2---:R-:W-:-:S04]  /*8a30*/  MOV R7, UR5 ;  /* 0x0000000500077c02 */ /* 0x004fc80008000f00 */
[----:B------:R2:W3:Y:S03]  /*8a40*/  SYNCS.PHASECHK.TRANS64.TRYWAIT P0, [R7+URZ+0x8], R8 ;  /* 0x00000808070075a7 */ /* 0x0004e600080011ff */
[----:B---3--:R-:W-:Y:S05]  /*8a50*/  @!P0 NANOSLEEP.SYNCS 0x989680 ;  /* 0x009896800000895d */ /* 0x008fea0003900000 */
[----:B------:R-:W3:Y:S02]  /*8a60*/  @!P0 SYNCS.PHASECHK.TRANS64 P0, [R7+URZ+0x8], R8 ;  /* 0x00000808070085a7 */ /* 0x000ee400080010ff */
[----:B---3--:R-:W-:Y:S05]  /*8a70*/  @!P0 BRA `(.L_x_66) ;  /* 0xfffffffc00ec8947 */ /* 0x008fea000383ffff */
[----:B------:R-:W-:Y:S05]  /*8a80*/  BRA `(.L_x_65) ;  /* 0xffffffac007c7947 */ /* 0x000fea000383ffff */
.L_x_68:
[----:B------:R-:W-:Y:S01]  /*8a90*/  BSSY B0, `(.L_x_152) ;  /* 0x0000006000007945 */ /* 0x000fe20003800000 */
[----:B------:R-:W-:-:S07]  /*8aa0*/  MOV R15, 0xffffffff ;  /* 0xffffffff000f7802 */ /* 0x000fce0000000f00 */
[----:B-12--5:R-:W-:Y:S05]  /*8ab0*/  WARPSYNC.COLLECTIVE R15, `(.L_x_153) ;  /* 0x000000000f0c7348 */ /* 0x026fea0003c00000 */
[----:B------:R-:W-:Y:S02]  /*8ac0*/  ELECT P6, UR79, PT ;  /* 0x00000000004f782f */ /* 0x000fe400038c0000 */
[----:B------:R-:W-:Y:S01]  /*8ad0*/  MOV R14, UR79 ;  /* 0x0000004f000e7c02 */ /* 0x000fe20008000f00 */
[----:B-12--5:R-:W-:Y:S10]  /*8ae0*/  ENDCOLLECTIVE ;  /* 0x000000000000791b */ /* 0x026ff40003800000 */
.L_x_153:
[----:B------:R-:W-:Y:S05]  /*8af0*/  BSYNC B0 ;  /* 0x0000000000007941 */ /* 0x000fea0003800000 */
.L_x_152:
[----:B------:R-:W-:Y:S01]  /*8b00*/  PLOP3.LUT P0, PT, P6, PT, PT, 0x80, 0x8 ;  /* 0x000000000008781c */ /* 0x000fe2000370f070 */
[----:B------:R-:W-:-:S12]  /*8b10*/  BRA `(.L_x_154) ;  /* 0xffffffac00ac7947 */ /* 0x000fd8000383ffff */
.L_x_70:
[----:B--2---:R-:W-:-:S04]  /*8b20*/  MOV R5, UR5 ;  /* 0x0000000500057c02 */ /* 0x004fc80008000f00 */
[----:B------:R2:W3:Y:S03]  /*8b30*/  SYNCS.PHASECHK.TRANS64.TRYWAIT P0, [R5+URZ+0x8], R6 ;  /* 0x00000806050075a7 */ /* 0x0004e600080011ff */
[----:B---3--:R-:W-:Y:S05]  /*8b40*/  @!P0 NANOSLEEP.SYNCS 0x989680 ;  /* 0x009896800000895d */ /* 0x008fea0003900000 */
[----:B------:R-:W3:Y:S02]  /*8b50*/  @!P0 SYNCS.PHASECHK.TRANS64 P0, [R5+URZ+0x8], R6 ;  /* 0x00000806050085a7 */ /* 0x000ee400080010ff */
[----:B---3--:R-:W-:Y:S05]  /*8b60*/  @!P0 BRA `(.L_x_70) ;  /* 0xfffffffc00ec8947 */ /* 0x008fea000383ffff */
[----:B------:R-:W-:Y:S05]  /*8b70*/  BRA `(.L_x_69) ;  /* 0xffffffac00b07947 */ /* 0x000fea000383ffff */
.L_x_71:
[----:B-1----:R1:W2:Y:S02]  /*8b80*/  SYNCS.PHASECHK.TRANS64.TRYWAIT P0, [R3+URZ+0x80], R4 ;  /* 0x00008004030075a7 */ /* 0x0022a400080011ff */
[----:B--2---:R-:W-:Y:S05]  /*8b90*/  @!P0 NANOSLEEP.SYNCS 0x989680 ;  /* 0x009896800000895d */ /* 0x004fea0003900000 */
[----:B------:R-:W2:Y:S02]  /*8ba0*/  @!P0 SYNCS.PHASECHK.TRANS64 P0, [R3+URZ+0x80], R4 ;  /* 0x00008004030085a7 */ /* 0x000ea400080010ff */
[----:B--2---:R-:W-:Y:S05]  /*8bb0*/  @!P0 BRA `(.L_x_71) ;  /* 0xfffffffc00f08947 */ /* 0x004fea000383ffff */
[----:B------:R-:W-:Y:S05]  /*8bc0*/  BRA `(.L_x_155) ;  /* 0xffffffb000c07947 */ /* 0x000fea000383ffff */
.L_x_73:
[----:B------:R-:W-:-:S13]  /*8bd0*/  R2UR UR4, R4 ;  /* 0x00000000040472ca */ /* 0x000fda00000e0000 */
[----:B------:R-:W-:-:S07]  /*8be0*/  MOV R3, UR4 ;  /* 0x0000000400037c02 */ /* 0x000fce0008000f00 */
.L_x_156:
[----:B-1----:R1:W2:Y:S02]  /*8bf0*/  SYNCS.PHASECHK.TRANS64.TRYWAIT P0, [R3+URZ+0xc0], R6 ;  /* 0x0000c006030075a7 */ /* 0x0022a400080011ff */
[----:B--2---:R-:W-:Y:S05]  /*8c00*/  @!P0 NANOSLEEP.SYNCS 0x989680 ;  /* 0x009896800000895d */ /* 0x004fea0003900000 */
[----:B------:R-:W2:Y:S02]  /*8c10*/  @!P0 SYNCS.PHASECHK.TRANS64 P0, [R3+URZ+0xc0], R6 ;  /* 0x0000c006030085a7 */ /* 0x000ea400080010ff */
[----:B--2---:R-:W-:Y:S05]  /*8c20*/  @!P0 BRA `(.L_x_156) ;  /* 0xfffffffc00f08947 */ /* 0x004fea000383ffff */
[----:B------:R-:W-:Y:S05]  /*8c30*/  BRA `(.L_x_157) ;  /* 0xffffffb400147947 */ /* 0x000fea000383ffff */
.L_x_76:
[----:B------:R-:W-:Y:S07]  /*8c40*/  MOV R3, UR5 ;  /* 0x0000000500037c02 */ /* 0x000fee0008000f00 */
.L_x_158:
[----:B-1----:R1:W2:Y:S02]  /*8c50*/  SYNCS.PHASECHK.TRANS64.TRYWAIT P0, [R3+URZ], R6 ;  /* 0x00000006030075a7 */ /* 0x0022a400080011ff */
[----:B--2---:R-:W-:Y:S05]  /*8c60*/  @!P0 NANOSLEEP.SYNCS 0x989680 ;  /* 0x009896800000895d */ /* 0x004fea0003900000 */
[----:B------:R-:W2:Y:S02]  /*8c70*/  @!P0 SYNCS.PHASECHK.TRANS64 P0, [R3+URZ], R6 ;  /* 0x00000006030085a7 */ /* 0x000ea400080010ff */
[----:B--2---:R-:W-:Y:S05]  /*8c80*/  @!P0 BRA `(.L_x_158) ;  /* 0xfffffffc00f08947 */ /* 0x004fea000383ffff */
[----:B------:R-:W-:Y:S05]  /*8c90*/  BRA `(.L_x_75) ;  /* 0xffffffb4002c7947 */ /* 0x000fea000383ffff */
.L_x_80:
[----:B--2---:R-:W-:-:S07]  /*8ca0*/  MOV R2, UR4 ;  /* 0x0000000400027c02 */ /* 0x004fce0008000f00 */
.L_x_159:
[----:B-1----:R1:W2:Y:S02]  /*8cb0*/  SYNCS.PHASECHK.TRANS64.TRYWAIT P0, [R2+URZ], R3 ;  /* 0x00000003020075a7 */ /* 0x0022a400080011ff */
[----:B--2---:R-:W-:Y:S05]  /*8cc0*/  @!P0 NANOSLEEP.SYNCS 0x989680 ;  /* 0x009896800000895d */ /* 0x004fea0003900000 */
[----:B------:R-:W2:Y:S02]  /*8cd0*/  @!P0 SYNCS.PHASECHK.TRANS64 P0, [R2+URZ], R3 ;  /* 0x00000003020085a7 */ /* 0x000ea400080010ff */
[----:B--2---:R-:W-:Y:S05]  /*8ce0*/  @!P0 BRA `(.L_x_159) ;  /* 0xfffffffc00f08947 */ /* 0x004fea000383ffff */
[----:B------:R-:W-:Y:S05]  /*8cf0*/  BRA `(.L_x_160) ;  /* 0xffffffbc00447947 */ /* 0x000fea000383ffff */
.L_x_81:
[----:B--2---:R-:W-:-:S07]  /*8d00*/  MOV R2, UR5 ;  /* 0x0000000500027c02 */ /* 0x004fce0008000f00 */
.L_x_161:
[----:B-1----:R1:W2:Y:S02]  /*8d10*/  SYNCS.PHASECHK.TRANS64.TRYWAIT P0, [R2+URZ], R5 ;  /* 0x00000005020075a7 */ /* 0x0022a400080011ff */
[----:B--2---:R-:W-:Y:S05]  /*8d20*/  @!P0 NANOSLEEP.SYNCS 0x989680 ;  /* 0x009896800000895d */ /* 0x004fea0003900000 */
[----:B------:R-:W2:Y:S02]  /*8d30*/  @!P0 SYNCS.PHASECHK.TRANS64 P0, [R2+URZ], R5 ;  /* 0x00000005020085a7 */ /* 0x000ea400080010ff */
[----:B--2---:R-:W-:Y:S05]  /*8d40*/  @!P0 BRA `(.L_x_161) ;  /* 0xfffffffc00f08947 */ /* 0x004fea000383ffff */
[----:B------:R-:W-:Y:S05]  /*8d50*/  BRA `(.L_x_162) ;  /* 0xffffffbc00547947 */ /* 0x000fea000383ffff */
.L_x_82:
[----:B--2---:R-:W-:-:S07]  /*8d60*/  MOV R2, UR5 ;  /* 0x0000000500027c02 */ /* 0x004fce0008000f00 */
.L_x_163:
[----:B-1----:R1:W2:Y:S02]  /*8d70*/  SYNCS.PHASECHK.TRANS64.TRYWAIT P0, [R2+URZ], R5 ;  /* 0x00000005020075a7 */ /* 0x0022a400080011ff */
[----:B--2---:R-:W-:Y:S05]  /*8d80*/  @!P0 NANOSLEEP.SYNCS 0x989680 ;  /* 0x009896800000895d */ /* 0x004fea0003900000 */
[----:B------:R-:W2:Y:S02]  /*8d90*/  @!P0 SYNCS.PHASECHK.TRANS64 P0, [R2+URZ], R5 ;  /* 0x00000005020085a7 */ /* 0x000ea400080010ff */
[----:B--2---:R-:W-:Y:S05]  /*8da0*/  @!P0 BRA `(.L_x_163) ;  /* 0xfffffffc00f08947 */ /* 0x004fea000383ffff */
[----:B------:R-:W-:Y:S05]  /*8db0*/  BRA `(.L_x_164) ;  /* 0xffffffbc00607947 */ /* 0x000fea000383ffff */
.L_x_85:
[----:B------:R-:W-:-:S07]  /*8dc0*/  MOV R2, UR62 ;  /* 0x0000003e00027c02 */ /* 0x000fce0008000f00 */
.L_x_165:
[----:B-1----:R1:W2:Y:S02]  /*8dd0*/  SYNCS.PHASECHK.TRANS64.TRYWAIT P1, [R2+URZ+0x100], R3 ;  /* 0x00010003020075a7 */ /* 0x0022a400080211ff */
[----:B--2---:R-:W-:Y:S05]  /*8de0*/  @!P1 NANOSLEEP.SYNCS 0x989680 ;  /* 0x009896800000995d */ /* 0x004fea0003900000 */
[----:B------:R-:W2:Y:S02]  /*8df0*/  @!P1 SYNCS.PHASECHK.TRANS64 P1, [R2+URZ+0x100], R3 ;  /* 0x00010003020095a7 */ /* 0x000ea400080210ff */
[----:B--2---:R-:W-:Y:S05]  /*8e00*/  @!P1 BRA `(.L_x_165) ;  /* 0xfffffffc00f09947 */ /* 0x004fea000383ffff */
[----:B------:R-:W-:Y:S05]  /*8e10*/  BRA `(.L_x_166) ;  /* 0xffffffbc00b07947 */ /* 0x000fea000383ffff */
.L_x_90:
[----:B--2---:R2:W3:Y:S02]  /*8e20*/  SYNCS.PHASECHK.TRANS64.TRYWAIT P0, [R8+URZ+0x80], R5 ;  /* 0x00008005080075a7 */ /* 0x0044e400080011ff */
[----:B---3--:R-:W-:Y:S05]  /*8e30*/  @!P0 NANOSLEEP.SYNCS 0x989680 ;  /* 0x009896800000895d */ /* 0x008fea0003900000 */
[----:B------:R-:W3:Y:S02]  /*8e40*/  @!P0 SYNCS.PHASECHK.TRANS64 P0, [R8+URZ+0x80], R5 ;  /* 0x00008005080085a7 */ /* 0x000ee400080010ff */
[----:B---3--:R-:W-:Y:S05]  /*8e50*/  @!P0 BRA `(.L_x_90) ;  /* 0xfffffffc00f08947 */ /* 0x008fea000383ffff */
[----:B------:R-:W-:Y:S05]  /*8e60*/  BRA `(.L_x_167) ;  /* 0xffffffc000e07947 */ /* 0x000fea000383ffff */
.L_x_93:
[----:B------:R-:W-:Y:S07]  /*8e70*/  MOV R0, UR21 ;  /* 0x0000001500007c02 */ /* 0x000fee0008000f00 */
.L_x_168:
[----:B--2---:R2:W3:Y:S02]  /*8e80*/  SYNCS.PHASECHK.TRANS64.TRYWAIT P1, [R0+URZ+0x78], R5 ;  /* 0x00007805000075a7 */ /* 0x0044e400080211ff */
[----:B---3--:R-:W-:Y:S05]  /*8e90*/  @!P1 NANOSLEEP.SYNCS 0x989680 ;  /* 0x009896800000995d */ /* 0x008fea0003900000 */
[----:B------:R-:W3:Y:S02]  /*8ea0*/  @!P1 SYNCS.PHASECHK.TRANS64 P1, [R0+URZ+0x78], R5 ;  /* 0x00007805000095a7 */ /* 0x000ee400080210ff */
[----:B---3--:R-:W-:Y:S05]  /*8eb0*/  @!P1 BRA `(.L_x_168) ;  /* 0xfffffffc00f09947 */ /* 0x008fea000383ffff */
[----:B------:R-:W-:Y:S05]  /*8ec0*/  BRA `(.L_x_92) ;  /* 0xffffffc800587947 */ /* 0x000fea000383ffff */
.L_x_96:
[----:B------:R-:W-:Y:S07]  /*8ed0*/  MOV R0, UR4 ;  /* 0x0000000400007c02 */ /* 0x000fee0008000f00 */
.L_x_169:
[----:B--2---:R2:W3:Y:S02]  /*8ee0*/  SYNCS.PHASECHK.TRANS64.TRYWAIT P0, [R0+URZ+0x58], R5 ;  /* 0x00005805000075a7 */ /* 0x0044e400080011ff */
[----:B---3--:R-:W-:Y:S05]  /*8ef0*/  @!P0 NANOSLEEP.SYNCS 0x989680 ;  /* 0x009896800000895d */ /* 0x008fea0003900000 */
[----:B------:R-:W3:Y:S02]  /*8f00*/  @!P0 SYNCS.PHASECHK.TRANS64 P0, [R0+URZ+0x58], R5 ;  /* 0x00005805000085a7 */ /* 0x000ee400080010ff */
[----:B---3--:R-:W-:Y:S05]  /*8f10*/  @!P0 BRA `(.L_x_169) ;  /* 0xfffffffc00f08947 */ /* 0x008fea000383ffff */
[----:B------:R-:W-:Y:S05]  /*8f20*/  BRA `(.L_x_170) ;  /* 0xffffffc800b47947 */ /* 0x000fea000383ffff */
.L_x_97:
[----:B------:R-:W-:Y:S07]  /*8f30*/  MOV R5, UR5 ;  /* 0x0000000500057c02 */ /* 0x000fee0008000f00 */
.L_x_171:
[----:B--2---:R2:W3:Y:S02]  /*8f40*/  SYNCS.PHASECHK.TRANS64.TRYWAIT P0, [R5+URZ+0x58], R0 ;  /* 0x00005800050075a7 */ /* 0x0044e400080011ff */
[----:B---3--:R-:W-:Y:S05]  /*8f50*/  @!P0 NANOSLEEP.SYNCS 0x989680 ;  /* 0x009896800000895d */ /* 0x008fea0003900000 */
[----:B------:R-:W3:Y:S02]  /*8f60*/  @!P0 SYNCS.PHASECHK.TRANS64 P0, [R5+URZ+0x58], R0 ;  /* 0x00005800050085a7 */ /* 0x000ee400080010ff */
[----:B---3--:R-:W-:Y:S05]  /*8f70*/  @!P0 BRA `(.L_x_171) ;  /* 0xfffffffc00f08947 */ /* 0x008fea000383ffff */
[----:B------:R-:W-:Y:S05]  /*8f80*/  BRA `(.L_x_172) ;  /* 0xffffffcc00387947 */ /* 0x000fea000383ffff */
.L_x_99:
[----:B------:R-:W-:-:S07]  /*8f90*/  MOV R0, UR4 ;  /* 0x0000000400007c02 */ /* 0x000fce0008000f00 */
.L_x_173:
[----:B--2---:R2:W3:Y:S02]  /*8fa0*/  SYNCS.PHASECHK.TRANS64.TRYWAIT P0, [R0+URZ], R3 ;  /* 0x00000003000075a7 */ /* 0x0044e400080011ff */
[----:B---3--:R-:W-:Y:S05]  /*8fb0*/  @!P0 NANOSLEEP.SYNCS 0x989680 ;  /* 0x009896800000895d */ /* 0x008fea0003900000 */
[----:B------:R-:W3:Y:S02]  /*8fc0*/  @!P0 SYNCS.PHASECHK.TRANS64 P0, [R0+URZ], R3 ;  /* 0x00000003000085a7 */ /* 0x000ee400080010ff */
[----:B---3--:R-:W-:Y:S05]  /*8fd0*/  @!P0 BRA `(.L_x_173) ;  /* 0xfffffffc00f08947 */ /* 0x008fea000383ffff */
[----:B------:R-:W-:Y:S05]  /*8fe0*/  BRA `(.L_x_174) ;  /* 0xffffffcc00ec7947 */ /* 0x000fea000383ffff */
.L_x_100:
[----:B------:R-:W-:-:S07]  /*8ff0*/  MOV R0, UR5 ;  /* 0x0000000500007c02 */ /* 0x000fce0008000f00 */
.L_x_175:
[----:B--2---:R2:W3:Y:S02]  /*9000*/  SYNCS.PHASECHK.TRANS64.TRYWAIT P0, [R0+URZ], R3 ;  /* 0x00000003000075a7 */ /* 0x0044e400080011ff */
[----:B---3--:R-:W-:Y:S05]  /*9010*/  @!P0 NANOSLEEP.SYNCS 0x989680 ;  /* 0x009896800000895d */ /* 0x008fea0003900000 */
[----:B------:R-:W3:Y:S02]  /*9020*/  @!P0 SYNCS.PHASECHK.TRANS64 P0, [R0+URZ], R3 ;  /* 0x00000003000085a7 */ /* 0x000ee400080010ff */
[----:B---3--:R-:W-:Y:S05]  /*9030*/  @!P0 BRA `(.L_x_175) ;  /* 0xfffffffc00f08947 */ /* 0x008fea000383ffff */
[----:B------:R-:W-:Y:S05]  /*9040*/  BRA `(.L_x_176) ;  /* 0xffffffcc00f87947 */ /* 0x000fea000383ffff */
.L_x_102:
[----:B-1----:R1:W2:Y:S02]  /*9050*/  SYNCS.PHASECHK.TRANS64.TRYWAIT P0, [R3+URZ+0x80], R0 ;  /* 0x00008000030075a7 */ /* 0x0022a400080011ff */
[----:B--2---:R-:W-:Y:S05]  /*9060*/  @!P0 NANOSLEEP.SYNCS 0x989680 ;  /* 0x009896800000895d */ /* 0x004fea0003900000 */
[----:B------:R-:W2:Y:S02]  /*9070*/  @!P0 SYNCS.PHASECHK.TRANS64 P0, [R3+URZ+0x80], R0 ;  /* 0x00008000030085a7 */ /* 0x000ea400080010ff */
[----:B--2---:R-:W-:Y:S05]  /*9080*/  @!P0 BRA `(.L_x_102) ;  /* 0xfffffffc00f08947 */ /* 0x004fea000383ffff */
[----:B------:R-:W-:Y:S05]  /*9090*/  BRA `(.L_x_177) ;  /* 0xffffffd000f07947 */ /* 0x000fea000383ffff */
.L_x_112:
[----:B-1----:R1:W2:Y:S02]  /*90a0*/  SYNCS.PHASECHK.TRANS64.TRYWAIT P1, [R0+URZ+0x40], R5 ;  /* 0x00004005000075a7 */ /* 0x0022a400080211ff */
[----:B--2---:R-:W-:Y:S05]  /*90b0*/  @!P1 NANOSLEEP.SYNCS 0x989680 ;  /* 0x009896800000995d */ /* 0x004fea0003900000 */
[----:B------:R-:W2:Y:S02]  /*90c0*/  @!P1 SYNCS.PHASECHK.TRANS64 P1, [R0+URZ+0x40], R5 ;  /* 0x00004005000095a7 */ /* 0x000ea400080210ff */
[----:B--2---:R-:W-:Y:S05]  /*90d0*/  @!P1 BRA `(.L_x_112) ;  /* 0xfffffffc00f09947 */ /* 0x004fea000383ffff */
[----:B------:R-:W-:Y:S05]  /*90e0*/  BRA `(.L_x_111) ;  /* 0xffffffe000887947 */ /* 0x000fea000383ffff */
.L_x_114:
[----:B-1----:R1:W4:Y:S02]  /*90f0*/  SYNCS.PHASECHK.TRANS64.TRYWAIT P0, [R82+URZ+0xa0], R3 ;  /* 0x0000a003520075a7 */ /* 0x00232400080011ff */
[----:B----4-:R-:W-:Y:S05]  /*9100*/  @!P0 NANOSLEEP.SYNCS 0x989680 ;  /* 0x009896800000895d */ /* 0x010fea0003900000 */
[----:B------:R-:W4:Y:S02]  /*9110*/  @!P0 SYNCS.PHASECHK.TRANS64 P0, [R82+URZ+0xa0], R3 ;  /* 0x0000a003520085a7 */ /* 0x000f2400080010ff */
[----:B----4-:R-:W-:Y:S05]  /*9120*/  @!P0 BRA `(.L_x_114) ;  /* 0xfffffffc00f08947 */ /* 0x010fea000383ffff */
[----:B------:R-:W-:Y:S05]  /*9130*/  BRA `(.L_x_113) ;  /* 0xffffffe000c07947 */ /* 0x000fea000383ffff */
.L_x_125:
[----:B---3--:R3:W4:Y:S02]  /*9140*/  SYNCS.PHASECHK.TRANS64.TRYWAIT P0, [R2+URZ+0x40], R91 ;  /* 0x0000405b020075a7 */ /* 0x00872400080011ff */
[----:B----4-:R-:W-:Y:S05]  /*9150*/  @!P0 NANOSLEEP.SYNCS 0x989680 ;  /* 0x009896800000895d */ /* 0x010fea0003900000 */
[----:B------:R-:W4:Y:S02]  /*9160*/  @!P0 SYNCS.PHASECHK.TRANS64 P0, [R2+URZ+0x40], R91 ;  /* 0x0000405b020085a7 */ /* 0x000f2400080010ff */
[----:B----4-:R-:W-:Y:S05]  /*9170*/  @!P0 BRA `(.L_x_125) ;  /* 0xfffffffc00f08947 */ /* 0x010fea000383ffff */
[----:B------:R-:W-:Y:S05]  /*9180*/  BRA `(.L_x_124) ;  /* 0xffffffe800847947 */ /* 0x000fea000383ffff */
        .weak           $__internal_0_$__cuda_sm10x_tcgen05_guardrail_trap_col_being_dealloced_not_returned_by_alloc
        .type           $__internal_0_$__cuda_sm10x_tcgen05_guardrail_trap_col_being_dealloced_not_returned_by_alloc,@function
        .size           $__internal_0_$__cuda_sm10x_tcgen05_guardrail_trap_col_being_dealloced_not_returned_by_alloc,($__internal_1_$__cuda_sm10x_tcgen05_guardrail_trap_phase_invalid_during_alloc - $__internal_0_$__cuda_sm10x_tcgen05_guardrail_trap_col_being_dealloced_not_returned_by_alloc)
$__internal_0_$__cuda_sm10x_tcgen05_guardrail_trap_col_being_dealloced_not_returned_by_alloc:
[----:B------:R-:W-:Y:S05]  /*9190*/  BPT.TRAP 0x1 ;  /* 0x000000040000795c */ /* 0x000fea0000300000 */
[----:B------:R-:W-:-:S04]  /*91a0*/  HFMA2 R3, -RZ, RZ, 0, 0 ;  /* 0x00000000ff037431 */ /* 0x000fc800000001ff */
[----:B------:R-:W-:Y:S05]  /*91b0*/  RET.REL.NODEC R2 `(_ZN7cutlass13device_kernelINS_4gemm6kernel13GemmUniversalIN4cute5tupleIJiiiiEEENS1_10collective13CollectiveMmaINS1_35MainloopSm100TmaUmmaWarpSpecializedILi4ELi2ELi4ENS5_IJNS4_1CILi8EEENSA_ILi1EEESC_EEEEENS5_IJNSA_ILi128EEENSA_ILi64EEESF_EEEfNS5_IJlSC_lEEEfSI_NS4_8TiledMMAINS4_8MMA_AtomIJNS4_23SM100_MMA_TF32_2x1SM_SSINS_10tfloat32_tESM_fLi128ELi64ELNS4_4UMMA5MajorE0ELSO_0ELNSN_7ScaleInE0ELSP_0EEEEEENS4_6LayoutINS5_IJSC_SC_SC_EEENS5_IJNSA_ILi0EEESU_SU_EEEEENS5_IJNS4_10UnderscoreESX_SX_EEEEENS4_18SM100_TMA_2SM_LOADENS4_14ComposedLayoutINS4_7SwizzleILi3ELi4ELi3EEENS4_18smem_ptr_flag_bitsILi32EEENSS_INS5_IJSB_NSA_ILi32EEEEEENS5_IJS16_SC_EEEEEEEvNS4_8identityENS4_28SM100_TMA_2SM_LOAD_MULTICASTES1A_vS1B_EENS_8epilogue10collective18CollectiveEpilogueINS1E_23Sm100TmaWarpSpecializedILi3ELi2ELi16ELb1ELb0EEEJNS5_IJSG_SG_SF_EEENS5_IJNSS_ISG_SC_EENSS_INS5_IJNSA_ILi16EEENSA_ILi2EEEEEENS5_IJSC_S16_EEEEEEEEfSI_fSI_NS1E_6fusion15FusionCallbacksIS1I_NS1R_17LinearCombinationIffffLNS_15FloatRoundStyleE2EEES1J_S1Q_JEEENS4_5SM1004TMEM4LOAD26SM100_TMEM_LOAD_32dp32b16xENS4_13SM90_TMA_LOADENS11_INS12_ILi2ELi4ELi3EEES15_NSS_INS5_IJSB_S1L_EEENS5_IJS1L_SC_EEEEEEENS4_39AutoVectorizingCopyWithAssumedAlignmentILi128EEENS4_14SM90_TMA_STOREES26_S28_S28_EEEvvEEEEvNT_6ParamsE) ;  /* 0xffffff6c02907950 */ /* 0x000fea0003c3ffff */
        .weak           $__internal_1_$__cuda_sm10x_tcgen05_guardrail_trap_phase_invalid_during_alloc
        .type           $__internal_1_$__cuda_sm10x_tcgen05_guardrail_trap_phase_invalid_during_alloc,@function
        .size           $__internal_1_$__cuda_sm10x_tcgen05_guardrail_trap_phase_invalid_during_alloc,($__internal_2_$__cuda_sm10x_tcgen05_guardrail_trap_unallocated_columns_being_dealloced - $__internal_1_$__cuda_sm10x_tcgen05_guardrail_trap_phase_invalid_during_alloc)
$__internal_1_$__cuda_sm10x_tcgen05_guardrail_trap_phase_invalid_during_alloc:
[----:B------:R-:W-:Y:S05]  /*91c0*/  BPT.TRAP 0x1 ;  /* 0x000000040000795c */ /* 0x000fea0000300000 */
[----:B------:R-:W-:-:S04]  /*91d0*/  MOV R7, 0x0 ;  /* 0x0000000000077802 */ /* 0x000fc80000000f00 */
[----:B------:R-:W-:Y:S05]  /*91e0*/  RET.REL.NODEC R6 `(_ZN7cutlass13device_kernelINS_4gemm6kernel13GemmUniversalIN4cute5tupleIJiiiiEEENS1_10collective13CollectiveMmaINS1_35MainloopSm100TmaUmmaWarpSpecializedILi4ELi2ELi4ENS5_IJNS4_1CILi8EEENSA_ILi1EEESC_EEEEENS5_IJNSA_ILi128EEENSA_ILi64EEESF_EEEfNS5_IJlSC_lEEEfSI_NS4_8TiledMMAINS4_8MMA_AtomIJNS4_23SM100_MMA_TF32_2x1SM_SSINS_10tfloat32_tESM_fLi128ELi64ELNS4_4UMMA5MajorE0ELSO_0ELNSN_7ScaleInE0ELSP_0EEEEEENS4_6LayoutINS5_IJSC_SC_SC_EEENS5_IJNSA_ILi0EEESU_SU_EEEEENS5_IJNS4_10UnderscoreESX_SX_EEEEENS4_18SM100_TMA_2SM_LOADENS4_14ComposedLayoutINS4_7SwizzleILi3ELi4ELi3EEENS4_18smem_ptr_flag_bitsILi32EEENSS_INS5_IJSB_NSA_ILi32EEEEEENS5_IJS16_SC_EEEEEEEvNS4_8identityENS4_28SM100_TMA_2SM_LOAD_MULTICASTES1A_vS1B_EENS_8epilogue10collective18CollectiveEpilogueINS1E_23Sm100TmaWarpSpecializedILi3ELi2ELi16ELb1ELb0EEEJNS5_IJSG_SG_SF_EEENS5_IJNSS_ISG_SC_EENSS_INS5_IJNSA_ILi16EEENSA_ILi2EEEEEENS5_IJSC_S16_EEEEEEEEfSI_fSI_NS1E_6fusion15FusionCallbacksIS1I_NS1R_17LinearCombinationIffffLNS_15FloatRoundStyleE2EEES1J_S1Q_JEEENS4_5SM1004TMEM4LOAD26SM100_TMEM_LOAD_32dp32b16xENS4_13SM90_TMA_LOADENS11_INS12_ILi2ELi4ELi3EEES15_NSS_INS5_IJSB_S1L_EEENS5_IJS1L_SC_EEEEEEENS4_39AutoVectorizingCopyWithAssumedAlignmentILi128EEENS4_14SM90_TMA_STOREES26_S28_S28_EEEvvEEEEvNT_6ParamsE) ;  /* 0xffffff6c06847950 */ /* 0x000fea0003c3ffff */
        .weak           $__internal_2_$__cuda_sm10x_tcgen05_guardrail_trap_unallocated_columns_being_dealloced
        .type           $__internal_2_$__cuda_sm10x_tcgen05_guardrail_trap_unallocated_columns_being_dealloced,@function
        .size           $__internal_2_$__cuda_sm10x_tcgen05_guardrail_trap_unallocated_columns_being_dealloced,(.L_x_179 - $__internal_2_$__cuda_sm10x_tcgen05_guardrail_trap_unallocated_columns_being_dealloced)
$__internal_2_$__cuda_sm10x_tcgen05_guardrail_trap_unallocated_columns_being_dealloced:
[----:B------:R-:W-:Y:S05]  /*91f0*/  BPT.TRAP 0x1 ;  /* 0x000000040000795c */ /* 0x000fea0000300000 */
[----:B------:R-:W-:-:S04]  /*9200*/  HFMA2 R3, -RZ, RZ, 0, 0 ;  /* 0x00000000ff037431 */ /* 0x000fc800000001ff */
[----:B------:R-:W-:Y:S05]  /*9210*/  RET.REL.NODEC R2 `(_ZN7cutlass13device_kernelINS_4gemm6kernel13GemmUniversalIN4cute5tupleIJiiiiEEENS1_10collective13CollectiveMmaINS1_35MainloopSm100TmaUmmaWarpSpecializedILi4ELi2ELi4ENS5_IJNS4_1CILi8EEENSA_ILi1EEESC_EEEEENS5_IJNSA_ILi128EEENSA_ILi64EEESF_EEEfNS5_IJlSC_lEEEfSI_NS4_8TiledMMAINS4_8MMA_AtomIJNS4_23SM100_MMA_TF32_2x1SM_SSINS_10tfloat32_tESM_fLi128ELi64ELNS4_4UMMA5MajorE0ELSO_0ELNSN_7ScaleInE0ELSP_0EEEEEENS4_6LayoutINS5_IJSC_SC_SC_EEENS5_IJNSA_ILi0EEESU_SU_EEEEENS5_IJNS4_10UnderscoreESX_SX_EEEEENS4_18SM100_TMA_2SM_LOADENS4_14ComposedLayoutINS4_7SwizzleILi3ELi4ELi3EEENS4_18smem_ptr_flag_bitsILi32EEENSS_INS5_IJSB_NSA_ILi32EEEEEENS5_IJS16_SC_EEEEEEEvNS4_8identityENS4_28SM100_TMA_2SM_LOAD_MULTICASTES1A_vS1B_EENS_8epilogue10collective18CollectiveEpilogueINS1E_23Sm100TmaWarpSpecializedILi3ELi2ELi16ELb1ELb0EEEJNS5_IJSG_SG_SF_EEENS5_IJNSS_ISG_SC_EENSS_INS5_IJNSA_ILi16EEENSA_ILi2EEEEEENS5_IJSC_S16_EEEEEEEEfSI_fSI_NS1E_6fusion15FusionCallbacksIS1I_NS1R_17LinearCombinationIffffLNS_15FloatRoundStyleE2EEES1J_S1Q_JEEENS4_5SM1004TMEM4LOAD26SM100_TMEM_LOAD_32dp32b16xENS4_13SM90_TMA_LOADENS11_INS12_ILi2ELi4ELi3EEES15_NSS_INS5_IJSB_S1L_EEENS5_IJS1L_SC_EEEEEEENS4_39AutoVectorizingCopyWithAssumedAlignmentILi128EEENS4_14SM90_TMA_STOREES26_S28_S28_EEEvvEEEEvNT_6ParamsE) ;  /* 0xffffff6c02787950 */ /* 0x000fea0003c3ffff */
.L_x_178:
[----:B------:R-:W-:-:S00]  /*9220*/  BRA `(.L_x_178) ;  /* 0xfffffffc00fc7947 */ /* 0x000fc0000383ffff */
[----:B------:R-:W-:-:S00]  /*9230*/  NOP ;  /* 0x0000000000007918 */ /* 0x000fc00000000000 */
        /* <DEDUP_REMOVED lines=12> */
.L_x_179:


//--------------------- .nv.global.init           --------------------------
	.section	.nv.global.init,"aw",@progbits
.nv.global.init:
	.type		$str$27,@object
	.size		$str$27,($str$28 - $str$27)
$str$27:
        /*0000*/ 	.byte	0x28, 0x61, 0x64, 0x64, 0x72, 0x65, 0x73, 0x73, 0x20, 0x26, 0x20, 0x6d, 0x61, 0x73, 0x6b, 0x29
        /*0010*/ 	.byte	0x20, 0x3d, 0x3d, 0x20, 0x30, 0x00
	.type		$str$28,@object
	.size		$str$28,($str$26 - $str$28)
$str$28:
        /*0016*/ 	.byte	0x2f, 0x74, 0x6d, 0x70, 0x2f, 0x63, 0x75, 0x74, 0x6c, 0x61, 0x73, 0x73, 0x5f, 0x73, 0x77, 0x65
        /*0026*/ 	.byte	0x65, 0x70, 0x5f, 0x73, 0x72, 0x63, 0x2f, 0x69, 0x6e, 0x63, 0x6c, 0x75, 0x64, 0x65, 0x2f, 0x63
        /*0036*/ 	.byte	0x75, 0x74, 0x65, 0x2f, 0x70, 0x6f, 0x69, 0x6e, 0x74, 0x65, 0x72, 0x5f, 0x66, 0x6c, 0x61, 0x67
        /*0046*/ 	.byte	0x67, 0x65, 0x64, 0x2e, 0x68, 0x70, 0x70, 0x00
	.type		$str$26,@object
	.size		$str$26,($str$25 - $str$26)
$str$26:
        /*004e*/ 	.byte	0x2f, 0x74, 0x6d, 0x70, 0x2f, 0x63, 0x75, 0x74, 0x6c, 0x61, 0x73, 0x73, 0x5f, 0x73, 0x77, 0x65
        /*005e*/ 	.byte	0x65, 0x70, 0x5f, 0x73, 0x72, 0x63, 0x2f, 0x69, 0x6e, 0x63, 0x6c, 0x75, 0x64, 0x65, 0x2f, 0x63
        /*006e*/ 	.byte	0x75, 0x74, 0x65, 0x2f, 0x61, 0x74, 0x6f, 0x6d, 0x2f, 0x63, 0x6f, 0x70, 0x79, 0x5f, 0x74, 0x72
        /*007e*/ 	.byte	0x61, 0x69, 0x74, 0x73, 0x5f, 0x73, 0x6d, 0x31, 0x30, 0x30, 0x2e, 0x68, 0x70, 0x70, 0x00
	.type		$str$25,@object
	.size		$str$25,(__unnamed_1 - $str$25)
$str$25:
        /*008d*/ 	.byte	0x28, 0x28, 0x75, 0x69, 0x6e, 0x74, 0x33, 0x32, 0x5f, 0x74, 0x28, 0x74, 0x68, 0x72, 0x65, 0x61
        /*009d*/ 	.byte	0x64, 0x49, 0x64, 0x78, 0x2e, 0x78, 0x29, 0x20, 0x2f, 0x20, 0x33, 0x32, 0x29, 0x20, 0x25, 0x20
        /*00ad*/ 	.byte	0x34, 0x29, 0x20, 0x3d, 0x3d, 0x20, 0x28, 0x28, 0x28, 0x74, 0x6d, 0x65, 0x6d, 0x5f, 0x61, 0x64
        /*00bd*/ 	.byte	0x64, 0x72, 0x20, 0x3e, 0x3e, 0x20, 0x31, 0x36, 0x29, 0x20, 0x2f, 0x20, 0x33, 0x32, 0x29, 0x20
        /*00cd*/ 	.byte	0x25, 0x20, 0x34, 0x29, 0x00
	.type		__unnamed_1,@object
	.size		__unnamed_1,(__unnamed_2 - __unnamed_1)
__unnamed_1:
        /*00d2*/ 	.byte	0x61, 0x75, 0x74, 0x6f, 0x20, 0x63, 0x75, 0x74, 0x65, 0x3a, 0x3a, 0x61, 0x73, 0x5f, 0x70, 0x6f
        /* <DEDUP_REMOVED lines=23> */
        /*0252*/ 	.byte	0x3a, 0x3a, 0x43, 0x3c, 0x32, 0x30, 0x34, 0x38, 0x3e, 0x3e, 0x3e, 0x3e, 0x5d, 0x00
	.type		__unnamed_2,@object
	.size		__unnamed_2,(.L_2 - __unnamed_2)
__unnamed_2:
        /* <DEDUP_REMOVED lines=42> */
        /*0500*/ 	.byte	0x3e, 0x5d, 0x00
.L_2:


//--------------------- .nv.shared._ZN7cutlass13device_kernelINS_4gemm6kernel13GemmUniversalIN4cute5tupleIJiiiiEEENS1_10collective13CollectiveMmaINS1_35MainloopSm100TmaUmmaWarpSpecializedILi4ELi2ELi4ENS5_IJNS4_1CILi8EEENSA_ILi1EEESC_EEEEENS5_IJNSA_ILi128EEENSA_ILi64EEESF_EEEfNS5_IJlSC_lEEEfSI_NS4_8TiledMMAINS4_8MMA_AtomIJNS4_23SM100_MMA_TF32_2x1SM_SSINS_10tfloat32_tESM_fLi128ELi64ELNS4_4UMMA5MajorE0ELSO_0ELNSN_7ScaleInE0ELSP_0EEEEEENS4_6LayoutINS5_IJSC_SC_SC_EEENS5_IJNSA_ILi0EEESU_SU_EEEEENS5_IJNS4_10UnderscoreESX_SX_EEEEENS4_18SM100_TMA_2SM_LOADENS4_14ComposedLayoutINS4_7SwizzleILi3ELi4ELi3EEENS4_18smem_ptr_flag_bitsILi32EEENSS_INS5_IJSB_NSA_ILi32EEEEEENS5_IJS16_SC_EEEEEEEvNS4_8identityENS4_28SM100_TMA_2SM_LOAD_MULTICASTES1A_vS1B_EENS_8epilogue10collective18CollectiveEpilogueINS1E_23Sm100TmaWarpSpecializedILi3ELi2ELi16ELb1ELb0EEEJNS5_IJSG_SG_SF_EEENS5_IJNSS_ISG_SC_EENSS_INS5_IJNSA_ILi16EEENSA_ILi2EEEEEENS5_IJSC_S16_EEEEEEEEfSI_fSI_NS1E_6fusion15FusionCallbacksIS1I_NS1R_17LinearCombinationIffffLNS_15FloatRoundStyleE2EEES1J_S1Q_JEEENS4_5SM1004TMEM4LOAD26SM100_TMEM_LOAD_32dp32b16xENS4_13SM90_TMA_LOADENS11_INS12_ILi2ELi4ELi3EEES15_NSS_INS5_IJSB_S1L_EEENS5_IJS1L_SC_EEEEEEENS4_39AutoVectorizingCopyWithAssumedAlignmentILi128EEENS4_14SM90_TMA_STOREES26_S28_S28_EEEvvEEEEvNT_6ParamsE --------------------------
	.section	.nv.shared._ZN7cutlass13device_kernelINS_4gemm6kernel13GemmUniversalIN4cute5tupleIJiiiiEEENS1_10collective13CollectiveMmaINS1_35MainloopSm100TmaUmmaWarpSpecializedILi4ELi2ELi4ENS5_IJNS4_1CILi8EEENSA_ILi1EEESC_EEEEENS5_IJNSA_ILi128EEENSA_ILi64EEESF_EEEfNS5_IJlSC_lEEEfSI_NS4_8TiledMMAINS4_8MMA_AtomIJNS4_23SM100_MMA_TF32_2x1SM_SSINS_10tfloat32_tESM_fLi128ELi64ELNS4_4UMMA5MajorE0ELSO_0ELNSN_7ScaleInE0ELSP_0EEEEEENS4_6LayoutINS5_IJSC_SC_SC_EEENS5_IJNSA_ILi0EEESU_SU_EEEEENS5_IJNS4_10UnderscoreESX_SX_EEEEENS4_18SM100_TMA_2SM_LOADENS4_14ComposedLayoutINS4_7SwizzleILi3ELi4ELi3EEENS4_18smem_ptr_flag_bitsILi32EEENSS_INS5_IJSB_NSA_ILi32EEEEEENS5_IJS16_SC_EEEEEEEvNS4_8identityENS4_28SM100_TMA_2SM_LOAD_MULTICASTES1A_vS1B_EENS_8epilogue10collective18CollectiveEpilogueINS1E_23Sm100TmaWarpSpecializedILi3ELi2ELi16ELb1ELb0EEEJNS5_IJSG_SG_SF_EEENS5_IJNSS_ISG_SC_EENSS_INS5_IJNSA_ILi16EEENSA_ILi2EEEEEENS5_IJSC_S16_EEEEEEEEfSI_fSI_NS1E_6fusion15FusionCallbacksIS1I_NS1R_17LinearCombinationIffffLNS_15FloatRoundStyleE2EEES1J_S1Q_JEEENS4_5SM1004TMEM4LOAD26SM100_TMEM_LOAD_32dp32b16xENS4_13SM90_TMA_LOADENS11_INS12_ILi2ELi4ELi3EEES15_NSS_INS5_IJSB_S1L_EEENS5_IJS1L_SC_EEEEEEENS4_39AutoVectorizingCopyWithAssumedAlignmentILi128EEENS4_14SM90_TMA_STOREES26_S28_S28_EEEvvEEEEvNT_6ParamsE,"aw",@nobits
	.sectionflags	@""
	.align	16
	.zero		1024


//--------------------- .nv.shared.reserved.0     --------------------------
	.section	.nv.shared.reserved.0,"aw",@nobits
	.weak		__nv_reservedSMEM_offset_0_alias
	.size		__nv_reservedSMEM_offset_0_alias, 0, 64
	.other		__nv_reservedSMEM_offset_0_alias,@"STO_CUDA_RESERVED_SHARED STV_DEFAULT"
__nv_reservedSMEM_offset_0_alias:
	.zero		0
.nv.shared.reserved.0:
	.zero		64
	.weak		__nv_reservedSMEM_tcgen05_partition
	.type		__nv_reservedSMEM_tcgen05_partition,@object
	.size		__nv_reservedSMEM_tcgen05_partition,(.L_0 - __nv_reservedSMEM_tcgen05_partition)
__nv_reservedSMEM_tcgen05_partition:
	.zero		32
.L_0:


//--------------------- .nv.global                --------------------------
	.section	.nv.global,"aw",@nobits
.nv.global:
	.type		_ZN40_INTERNAL_77fdfac2_4_k_cu_faa1042d_308614cute1_E,@object
	.size		_ZN40_INTERNAL_77fdfac2_4_k_cu_faa1042d_308614cute1_E,(_ZN40_INTERNAL_77fdfac2_4_k_cu_faa1042d_308614cuda3std3__45__cpo6cbeginE - _ZN40_INTERNAL_77fdfac2_4_k_cu_faa1042d_308614cute1_E)
_ZN40_INTERNAL_77fdfac2_4_k_cu_faa1042d_308614cute1_E:
	.zero		1
	.type		_ZN40_INTERNAL_77fdfac2_4_k_cu_faa1042d_308614cuda3std3__45__cpo6cbeginE,@object
	.size		_ZN40_INTERNAL_77fdfac2_4_k_cu_faa1042d_308614cuda3std3__45__cpo6cbeginE,(_ZN40_INTERNAL_77fdfac2_4_k_cu_faa1042d_308614cuda3std3__48in_placeE - _ZN40_INTERNAL_77fdfac2_4_k_cu_faa1042d_308614cuda3std3__45__cpo6cbeginE)
_ZN40_INTERNAL_77fdfac2_4_k_cu_faa1042d_308614cuda3std3__45__cpo6cbeginE:
	.zero		1
	.type		_ZN40_INTERNAL_77fdfac2_4_k_cu_faa1042d_308614cuda3std3__48in_placeE,@object
	.size		_ZN40_INTERNAL_77fdfac2_4_k_cu_faa1042d_308614cuda3std3__48in_placeE,(_ZN40_INTERNAL_77fdfac2_4_k_cu_faa1042d_308614cuda3std6ranges3__45__cpo9iter_moveE - _ZN40_INTERNAL_77fdfac2_4_k_cu_faa1042d_308614cuda3std3__48in_placeE)
_ZN40_INTERNAL_77fdfac2_4_k_cu_faa1042d_308614cuda3std3__48in_placeE:
	.zero		1
	.type		_ZN40_INTERNAL_77fdfac2_4_k_cu_faa1042d_308614cuda3std6ranges3__45__cpo9iter_moveE,@object
	.size		_ZN40_INTERNAL_77fdfac2_4_k_cu_faa1042d_308614cuda3std6ranges3__45__cpo9iter_moveE,(_ZN40_INTERNAL_77fdfac2_4_k_cu_faa1042d_308614cuda3std3__45__cpo5beginE - _ZN40_INTERNAL_77fdfac2_4_k_cu_faa1042d_308614cuda3std6ranges3__45__cpo9iter_moveE)
_ZN40_INTERNAL_77fdfac2_4_k_cu_faa1042d_308614cuda3std6ranges3__45__cpo9iter_moveE:
	.zero		1
	.type		_ZN40_INTERNAL_77fdfac2_4_k_cu_faa1042d_308614cuda3std3__45__cpo5beginE,@object
	.size		_ZN40_INTERNAL_77fdfac2_4_k_cu_faa1042d_308614cuda3std3__45__cpo5beginE,(_ZN40_INTERNAL_77fdfac2_4_k_cu_faa1042d_308614cuda3std3__442_GLOBAL__N__77fdfac2_4_k_cu_faa1042d_308616ignoreE - _ZN40_INTERNAL_77fdfac2_4_k_cu_faa1042d_308614cuda3std3__45__cpo5beginE)
_ZN40_INTERNAL_77fdfac2_4_k_cu_faa1042d_308614cuda3std3__45__cpo5beginE:
	.zero		1
	.type		_ZN40_INTERNAL_77fdfac2_4_k_cu_faa1042d_308614cuda3std3__442_GLOBAL__N__77fdfac2_4_k_cu_faa1042d_308616ignoreE,@object
	.size		_ZN40_INTERNAL_77fdfac2_4_k_cu_faa1042d_308614cuda3std3__442_GLOBAL__N__77fdfac2_4_k_cu_faa1042d_308616ignoreE,(_ZN40_INTERNAL_77fdfac2_4_k_cu_faa1042d_308614cute7productE - _ZN40_INTERNAL_77fdfac2_4_k_cu_faa1042d_308614cuda3std3__442_GLOBAL__N__77fdfac2_4_k_cu_faa1042d_308616ignoreE)
_ZN40_INTERNAL_77fdfac2_4_k_cu_faa1042d_308614cuda3std3__442_GLOBAL__N__77fdfac2_4_k_cu_faa1042d_308616ignoreE:
	.zero		1
	.type		_ZN40_INTERNAL_77fdfac2_4_k_cu_faa1042d_308614cute7productE,@object
	.size		_ZN40_INTERNAL_77fdfac2_4_k_cu_faa1042d_308614cute7productE,(_ZN40_INTERNAL_77fdfac2_4_k_cu_faa1042d_308614cuda3std3__45__cpo3endE - _ZN40_INTERNAL_77fdfac2_4_k_cu_faa1042d_308614cute7productE)
_ZN40_INTERNAL_77fdfac2_4_k_cu_faa1042d_308614cute7productE:
	.zero		1
	.type		_ZN40_INTERNAL_77fdfac2_4_k_cu_faa1042d_308614cuda3std3__45__cpo3endE,@object
	.size		_ZN40_INTERNAL_77fdfac2_4_k_cu_faa1042d_308614cuda3std3__45__cpo3endE,(_ZN40_INTERNAL_77fdfac2_4_k_cu_faa1042d_308614cuda3std3__419piecewise_constructE - _ZN40_INTERNAL_77fdfac2_4_k_cu_faa1042d_308614cuda3std3__45__cpo3endE)
_ZN40_INTERNAL_77fdfac2_4_k_cu_faa1042d_308614cuda3std3__45__cpo3endE:
	.zero		1
	.type		_ZN40_INTERNAL_77fdfac2_4_k_cu_faa1042d_308614cuda3std3__419piecewise_constructE,@object
	.size		_ZN40_INTERNAL_77fdfac2_4_k_cu_faa1042d_308614cuda3std3__419piecewise_constructE,(_ZN40_INTERNAL_77fdfac2_4_k_cu_faa1042d_308614cuda3std3__45__cpo4cendE - _ZN40_INTERNAL_77fdfac2_4_k_cu_faa1042d_308614cuda3std3__419piecewise_constructE)
_ZN40_INTERNAL_77fdfac2_4_k_cu_faa1042d_308614cuda3std3__419piecewise_constructE:
	.zero		1
	.type		_ZN40_INTERNAL_77fdfac2_4_k_cu_faa1042d_308614cuda3std3__45__cpo4cendE,@object
	.size		_ZN40_INTERNAL_77fdfac2_4_k_cu_faa1042d_308614cuda3std3__45__cpo4cendE,(_ZN40_INTERNAL_77fdfac2_4_k_cu_faa1042d_308614cuda3std6ranges3__45__cpo4swapE - _ZN40_INTERNAL_77fdfac2_4_k_cu_faa1042d_308614cuda3std3__45__cpo4cendE)
_ZN40_INTERNAL_77fdfac2_4_k_cu_faa1042d_308614cuda3std3__45__cpo4cendE:
	.zero		1
	.type		_ZN40_INTERNAL_77fdfac2_4_k_cu_faa1042d_308614cuda3std6ranges3__45__cpo4swapE,@object
	.size		_ZN40_INTERNAL_77fdfac2_4_k_cu_faa1042d_308614cuda3std6ranges3__45__cpo4swapE,(.L_10 - _ZN40_INTERNAL_77fdfac2_4_k_cu_faa1042d_308614cuda3std6ranges3__45__cpo4swapE)
_ZN40_INTERNAL_77fdfac2_4_k_cu_faa1042d_308614cuda3std6ranges3__45__cpo4swapE:
	.zero		1
.L_10:


//--------------------- .nv.constant0._ZN7cutlass13device_kernelINS_4gemm6kernel13GemmUniversalIN4cute5tupleIJiiiiEEENS1_10collective13CollectiveMmaINS1_35MainloopSm100TmaUmmaWarpSpecializedILi4ELi2ELi4ENS5_IJNS4_1CILi8EEENSA_ILi1EEESC_EEEEENS5_IJNSA_ILi128EEENSA_ILi64EEESF_EEEfNS5_IJlSC_lEEEfSI_NS4_8TiledMMAINS4_8MMA_AtomIJNS4_23SM100_MMA_TF32_2x1SM_SSINS_10tfloat32_tESM_fLi128ELi64ELNS4_4UMMA5MajorE0ELSO_0ELNSN_7ScaleInE0ELSP_0EEEEEENS4_6LayoutINS5_IJSC_SC_SC_EEENS5_IJNSA_ILi0EEESU_SU_EEEEENS5_IJNS4_10UnderscoreESX_SX_EEEEENS4_18SM100_TMA_2SM_LOADENS4_14ComposedLayoutINS4_7SwizzleILi3ELi4ELi3EEENS4_18smem_ptr_flag_bitsILi32EEENSS_INS5_IJSB_NSA_ILi32EEEEEENS5_IJS16_SC_EEEEEEEvNS4_8identityENS4_28SM100_TMA_2SM_LOAD_MULTICASTES1A_vS1B_EENS_8epilogue10collective18CollectiveEpilogueINS1E_23Sm100TmaWarpSpecializedILi3ELi2ELi16ELb1ELb0EEEJNS5_IJSG_SG_SF_EEENS5_IJNSS_ISG_SC_EENSS_INS5_IJNSA_ILi16EEENSA_ILi2EEEEEENS5_IJSC_S16_EEEEEEEEfSI_fSI_NS1E_6fusion15FusionCallbacksIS1I_NS1R_17LinearCombinationIffffLNS_15FloatRoundStyleE2EEES1J_S1Q_JEEENS4_5SM1004TMEM4LOAD26SM100_TMEM_LOAD_32dp32b16xENS4_13SM90_TMA_LOADENS11_INS12_ILi2ELi4ELi3EEES15_NSS_INS5_IJSB_S1L_EEENS5_IJS1L_SC_EEEEEEENS4_39AutoVectorizingCopyWithAssumedAlignmentILi128EEENS4_14SM90_TMA_STOREES26_S28_S28_EEEvvEEEEvNT_6ParamsE --------------------------
	.section	.nv.constant0._ZN7cutlass13device_kernelINS_4gemm6kernel13GemmUniversalIN4cute5tupleIJiiiiEEENS1_10collective13CollectiveMmaINS1_35MainloopSm100TmaUmmaWarpSpecializedILi4ELi2ELi4ENS5_IJNS4_1CILi8EEENSA_ILi1EEESC_EEEEENS5_IJNSA_ILi128EEENSA_ILi64EEESF_EEEfNS5_IJlSC_lEEEfSI_NS4_8TiledMMAINS4_8MMA_AtomIJNS4_23SM100_MMA_TF32_2x1SM_SSINS_10tfloat32_tESM_fLi128ELi64ELNS4_4UMMA5MajorE0ELSO_0ELNSN_7ScaleInE0ELSP_0EEEEEENS4_6LayoutINS5_IJSC_SC_SC_EEENS5_IJNSA_ILi0EEESU_SU_EEEEENS5_IJNS4_10UnderscoreESX_SX_EEEEENS4_18SM100_TMA_2SM_LOADENS4_14ComposedLayoutINS4_7SwizzleILi3ELi4ELi3EEENS4_18smem_ptr_flag_bitsILi32EEENSS_INS5_IJSB_NSA_ILi32EEEEEENS5_IJS16_SC_EEEEEEEvNS4_8identityENS4_28SM100_TMA_2SM_LOAD_MULTICASTES1A_vS1B_EENS_8epilogue10collective18CollectiveEpilogueINS1E_23Sm100TmaWarpSpecializedILi3ELi2ELi16ELb1ELb0EEEJNS5_IJSG_SG_SF_EEENS5_IJNSS_ISG_SC_EENSS_INS5_IJNSA_ILi16EEENSA_ILi2EEEEEENS5_IJSC_S16_EEEEEEEEfSI_fSI_NS1E_6fusion15FusionCallbacksIS1I_NS1R_17LinearCombinationIffffLNS_15FloatRoundStyleE2EEES1J_S1Q_JEEENS4_5SM1004TMEM4LOAD26SM100_TMEM_LOAD_32dp32b16xENS4_13SM90_TMA_LOADENS11_INS12_ILi2ELi4ELi3EEES15_NSS_INS5_IJSB_S1L_EEENS5_IJS1L_SC_EEEEEEENS4_39AutoVectorizingCopyWithAssumedAlignmentILi128EEENS4_14SM90_TMA_STOREES26_S28_S28_EEEvvEEEEvNT_6ParamsE,"a",@progbits
	.sectionflags	@""
	.align	4
.nv.constant0._ZN7cutlass13device_kernelINS_4gemm6kernel13GemmUniversalIN4cute5tupleIJiiiiEEENS1_10collective13CollectiveMmaINS1_35MainloopSm100TmaUmmaWarpSpecializedILi4ELi2ELi4ENS5_IJNS4_1CILi8EEENSA_ILi1EEESC_EEEEENS5_IJNSA_ILi128EEENSA_ILi64EEESF_EEEfNS5_IJlSC_lEEEfSI_NS4_8TiledMMAINS4_8MMA_AtomIJNS4_23SM100_MMA_TF32_2x1SM_SSINS_10tfloat32_tESM_fLi128ELi64ELNS4_4UMMA5MajorE0ELSO_0ELNSN_7ScaleInE0ELSP_0EEEEEENS4_6LayoutINS5_IJSC_SC_SC_EEENS5_IJNSA_ILi0EEESU_SU_EEEEENS5_IJNS4_10UnderscoreESX_SX_EEEEENS4_18SM100_TMA_2SM_LOADENS4_14ComposedLayoutINS4_7SwizzleILi3ELi4ELi3EEENS4_18smem_ptr_flag_bitsILi32EEENSS_INS5_IJSB_NSA_ILi32EEEEEENS5_IJS16_SC_EEEEEEEvNS4_8identityENS4_28SM100_TMA_2SM_LOAD_MULTICASTES1A_vS1B_EENS_8epilogue10collective18CollectiveEpilogueINS1E_23Sm100TmaWarpSpecializedILi3ELi2ELi16ELb1ELb0EEEJNS5_IJSG_SG_SF_EEENS5_IJNSS_ISG_SC_EENSS_INS5_IJNSA_ILi16EEENSA_ILi2EEEEEENS5_IJSC_S16_EEEEEEEEfSI_fSI_NS1E_6fusion15FusionCallbacksIS1I_NS1R_17LinearCombinationIffffLNS_15FloatRoundStyleE2EEES1J_S1Q_JEEENS4_5SM1004TMEM4LOAD26SM100_TMEM_LOAD_32dp32b16xENS4_13SM90_TMA_LOADENS11_INS12_ILi2ELi4ELi3EEES15_NSS_INS5_IJSB_S1L_EEENS5_IJS1L_SC_EEEEEEENS4_39AutoVectorizingCopyWithAssumedAlignmentILi128EEENS4_14SM90_TMA_STOREES26_S28_S28_EEEvvEEEEvNT_6ParamsE:
	.zero		2944


//--------------------- SYMBOLS --------------------------

	.type		.nv.reservedSmem.offset0,@object
	.size		.nv.reservedSmem.offset0,0x4
	.type		.nv.reservedSmem.cap,@object
	.size		.nv.reservedSmem.cap,0x4
	.type		__assertfail,@function
